// auto-generated by cutlass_sweep.gemm — config: {"arch": "sm_90", "cluster_m": 4, "cluster_n": 2, "dtype": "bf16", "dtype_b": "bf16", "layout": "nt", "stages": 0, "tile_k": 32, "tile_m": 64, "tile_n": 128}
#include "cutlass/cutlass.h"
#include "cutlass/gemm/collective/collective_builder.hpp"
#include "cutlass/gemm/device/gemm_universal_adapter.h"
#include "cutlass/gemm/kernel/gemm_universal.hpp"
#include "cutlass/epilogue/collective/collective_builder.hpp"

using ElemA = cutlass::bfloat16_t;
using ElemB = cutlass::bfloat16_t;
using ElemCD = cutlass::bfloat16_t;
using Acc  = float;
using TileShape    = cute::Shape<cute::_64, cute::_128, cute::_32>;
using ClusterShape = cute::Shape<cute::_4, cute::_2, cute::_1>;

using CollectiveEpilogue = typename cutlass::epilogue::collective::CollectiveBuilder<
    cutlass::arch::Sm90, cutlass::arch::OpClassTensorOp,
    TileShape, ClusterShape,
    cutlass::epilogue::collective::EpilogueTileAuto,
    Acc, Acc,
    ElemCD, cutlass::layout::RowMajor, 128 / cutlass::sizeof_bits<ElemCD>::value,
    ElemCD, cutlass::layout::RowMajor, 128 / cutlass::sizeof_bits<ElemCD>::value,
    cutlass::epilogue::collective::EpilogueScheduleAuto
  >::CollectiveOp;

using CollectiveMainloop = typename cutlass::gemm::collective::CollectiveBuilder<
    cutlass::arch::Sm90, cutlass::arch::OpClassTensorOp,
    ElemA, cutlass::layout::RowMajor, 128 / cutlass::sizeof_bits<ElemA>::value,
    ElemB, cutlass::layout::ColumnMajor, 128 / cutlass::sizeof_bits<ElemB>::value,
    Acc,
    TileShape, ClusterShape,
    cutlass::gemm::collective::StageCountAutoCarveout<static_cast<int>(sizeof(typename CollectiveEpilogue::SharedStorage))>,
    cutlass::gemm::collective::KernelScheduleAuto
  >::CollectiveOp;

using GemmKernel = cutlass::gemm::kernel::GemmUniversal<
    cute::Shape<int,int,int,int>,
    CollectiveMainloop,
    CollectiveEpilogue
>;
using Gemm = cutlass::gemm::device::GemmUniversalAdapter<GemmKernel>;

// Force the device kernel symbol into the cubin without needing a host main.
auto* _anchor = &cutlass::device_kernel<GemmKernel>;


// ===== COMPILED SASS (sm_90a) =====

	.target	sm_90a

	.elftype	@"ET_EXEC"


//--------------------- .note.nv.tkinfo           --------------------------
	.section	.note.nv.tkinfo,"",@"SHT_NOTE"
	.sectionflags	@"SHF_NOTE_NV_TKINFO"
	.tkinfo
        /*0018*/ 	.word	0x00000002
        /*0030*/ 	.string	""
        /*0030*/ 	.string	"ptxas"
        /*0030*/ 	.string	"Cuda compilation tools, release 13.0, V13.0.88"
        /*0030*/ 	.string	"Build cuda_13.0.r13.0/compiler.36424714_0"
        /*0030*/ 	.string	"-arch sm_90a -m 64 "



//--------------------- .note.nv.cuinfo           --------------------------
	.section	.note.nv.cuinfo,"",@"SHT_NOTE"
	.sectionflags	@"SHF_NOTE_NV_CUINFO"
        /*0018*/ 	.short	0x0002
        /*001a*/ 	.short	0x005a
        /*001c*/ 	.short	0x0082
	.zero		2


//--------------------- .nv.info                  --------------------------
	.section	.nv.info,"",@"SHT_CUDA_INFO"
	.align	4


	//----- nvinfo : EIATTR_REGCOUNT
	.align		4
        /*0000*/ 	.byte	0x04, 0x2f
        /*0002*/ 	.short	(.L_15 - .L_14)
	.align		4
.L_14:
        /*0004*/ 	.word	index@(_ZN7cutlass13device_kernelINS_4gemm6kernel13GemmUniversalIN4cute5tupleIJiiiiEEENS1_10collective13CollectiveMmaINS1_34MainloopSm90TmaGmmaWarpSpecializedILi18ENS5_IJNS4_1CILi4EEENSA_ILi2EEENSA_ILi1EEEEEENS1_32KernelTmaWarpSpecializedPingpongEEENS5_IJNSA_ILi64EEENSA_ILi128EEENSA_ILi32EEEEEENS_10bfloat16_tENS5_IJlSD_lEEESL_SM_NS4_8TiledMMAINS4_8MMA_AtomIJNS4_4SM904GMMA28MMA_64x128x16_F32BF16BF16_SSILNSQ_5MajorE0ELSS_0ELNSQ_7ScaleInE1ELST_1EEEEEENS4_6LayoutINS5_IJSD_SD_SD_EEENS5_IJNSA_ILi0EEESY_SY_EEEEENS5_IJNS4_10UnderscoreES11_S11_EEEEENS4_23SM90_TMA_LOAD_MULTICASTENS4_14ComposedLayoutINS4_7SwizzleILi2ELi4ELi3EEENS4_18smem_ptr_flag_bitsILi16EEENSW_INS5_IJNSA_ILi8EEESJ_EEENS5_IJSJ_SD_EEEEEEEvNS4_8identityES14_S1E_vS1F_EENS_8epilogue10collective6detail29Sm90TmaWarpSpecializedAdapterINS1I_15DefaultEpilogueISL_SM_SM_NS1H_6thread17LinearCombinationISL_Li1EffLNS1M_9ScaleType4KindE0ELNS_15FloatRoundStyleE2ESL_EENS1_15EpilogueDefaultEEEEEvvEEEEvNT_6ParamsE)
        /*0008*/ 	.word	0x000000a8


	//----- nvinfo : EIATTR_FRAME_SIZE
	.align		4
.L_15:
        /*000c*/ 	.byte	0x04, 0x11
        /*000e*/ 	.short	(.L_17 - .L_16)
	.align		4
.L_16:
        /*0010*/ 	.word	index@(_ZN7cutlass13device_kernelINS_4gemm6kernel13GemmUniversalIN4cute5tupleIJiiiiEEENS1_10collective13CollectiveMmaINS1_34MainloopSm90TmaGmmaWarpSpecializedILi18ENS5_IJNS4_1CILi4EEENSA_ILi2EEENSA_ILi1EEEEEENS1_32KernelTmaWarpSpecializedPingpongEEENS5_IJNSA_ILi64EEENSA_ILi128EEENSA_ILi32EEEEEENS_10bfloat16_tENS5_IJlSD_lEEESL_SM_NS4_8TiledMMAINS4_8MMA_AtomIJNS4_4SM904GMMA28MMA_64x128x16_F32BF16BF16_SSILNSQ_5MajorE0ELSS_0ELNSQ_7ScaleInE1ELST_1EEEEEENS4_6LayoutINS5_IJSD_SD_SD_EEENS5_IJNSA_ILi0EEESY_SY_EEEEENS5_IJNS4_10UnderscoreES11_S11_EEEEENS4_23SM90_TMA_LOAD_MULTICASTENS4_14ComposedLayoutINS4_7SwizzleILi2ELi4ELi3EEENS4_18smem_ptr_flag_bitsILi16EEENSW_INS5_IJNSA_ILi8EEESJ_EEENS5_IJSJ_SD_EEEEEEEvNS4_8identityES14_S1E_vS1F_EENS_8epilogue10collective6detail29Sm90TmaWarpSpecializedAdapterINS1I_15DefaultEpilogueISL_SM_SM_NS1H_6thread17LinearCombinationISL_Li1EffLNS1M_9ScaleType4KindE0ELNS_15FloatRoundStyleE2ESL_EENS1_15EpilogueDefaultEEEEEvvEEEEvNT_6ParamsE)
        /*0014*/ 	.word	0x00000008


	//----- nvinfo : EIATTR_MIN_STACK_SIZE
	.align		4
.L_17:
        /*0018*/ 	.byte	0x04, 0x12
        /*001a*/ 	.short	(.L_19 - .L_18)
	.align		4
.L_18:
        /*001c*/ 	.word	index@(_ZN7cutlass13device_kernelINS_4gemm6kernel13GemmUniversalIN4cute5tupleIJiiiiEEENS1_10collective13CollectiveMmaINS1_34MainloopSm90TmaGmmaWarpSpecializedILi18ENS5_IJNS4_1CILi4EEENSA_ILi2EEENSA_ILi1EEEEEENS1_32KernelTmaWarpSpecializedPingpongEEENS5_IJNSA_ILi64EEENSA_ILi128EEENSA_ILi32EEEEEENS_10bfloat16_tENS5_IJlSD_lEEESL_SM_NS4_8TiledMMAINS4_8MMA_AtomIJNS4_4SM904GMMA28MMA_64x128x16_F32BF16BF16_SSILNSQ_5MajorE0ELSS_0ELNSQ_7ScaleInE1ELST_1EEEEEENS4_6LayoutINS5_IJSD_SD_SD_EEENS5_IJNSA_ILi0EEESY_SY_EEEEENS5_IJNS4_10UnderscoreES11_S11_EEEEENS4_23SM90_TMA_LOAD_MULTICASTENS4_14ComposedLayoutINS4_7SwizzleILi2ELi4ELi3EEENS4_18smem_ptr_flag_bitsILi16EEENSW_INS5_IJNSA_ILi8EEESJ_EEENS5_IJSJ_SD_EEEEEEEvNS4_8identityES14_S1E_vS1F_EENS_8epilogue10collective6detail29Sm90TmaWarpSpecializedAdapterINS1I_15DefaultEpilogueISL_SM_SM_NS1H_6thread17LinearCombinationISL_Li1EffLNS1M_9ScaleType4KindE0ELNS_15FloatRoundStyleE2ESL_EENS1_15EpilogueDefaultEEEEEvvEEEEvNT_6ParamsE)
        /*0020*/ 	.word	0x00000008
.L_19:


//--------------------- .nv.compat                --------------------------
	.section	.nv.compat,"",@"SHT_CUDA_COMPAT_INFO"
	.align	4
        /*0000*/ 	.byte	0x02, 0x09, 0x01, 0x00, 0x02, 0x02, 0x04, 0x00, 0x02, 0x05, 0x05, 0x00, 0x03, 0x07, 0x01, 0x01
        /*0010*/ 	.byte	0x02, 0x03, 0x01, 0x00, 0x02, 0x06, 0x01, 0x00, 0x04, 0x0b, 0x08, 0x00, 0x00, 0x00, 0x00, 0x00
        /*0020*/ 	.byte	0x00, 0x00, 0x00, 0x00


//--------------------- .nv.info._ZN7cutlass13device_kernelINS_4gemm6kernel13GemmUniversalIN4cute5tupleIJiiiiEEENS1_10collective13CollectiveMmaINS1_34MainloopSm90TmaGmmaWarpSpecializedILi18ENS5_IJNS4_1CILi4EEENSA_ILi2EEENSA_ILi1EEEEEENS1_32KernelTmaWarpSpecializedPingpongEEENS5_IJNSA_ILi64EEENSA_ILi128EEENSA_ILi32EEEEEENS_10bfloat16_tENS5_IJlSD_lEEESL_SM_NS4_8TiledMMAINS4_8MMA_AtomIJNS4_4SM904GMMA28MMA_64x128x16_F32BF16BF16_SSILNSQ_5MajorE0ELSS_0ELNSQ_7ScaleInE1ELST_1EEEEEENS4_6LayoutINS5_IJSD_SD_SD_EEENS5_IJNSA_ILi0EEESY_SY_EEEEENS5_IJNS4_10UnderscoreES11_S11_EEEEENS4_23SM90_TMA_LOAD_MULTICASTENS4_14ComposedLayoutINS4_7SwizzleILi2ELi4ELi3EEENS4_18smem_ptr_flag_bitsILi16EEENSW_INS5_IJNSA_ILi8EEESJ_EEENS5_IJSJ_SD_EEEEEEEvNS4_8identityES14_S1E_vS1F_EENS_8epilogue10collective6detail29Sm90TmaWarpSpecializedAdapterINS1I_15DefaultEpilogueISL_SM_SM_NS1H_6thread17LinearCombinationISL_Li1EffLNS1M_9ScaleType4KindE0ELNS_15FloatRoundStyleE2ESL_EENS1_15EpilogueDefaultEEEEEvvEEEEvNT_6ParamsE --------------------------
	.section	.nv.info._ZN7cutlass13device_kernelINS_4gemm6kernel13GemmUniversalIN4cute5tupleIJiiiiEEENS1_10collective13CollectiveMmaINS1_34MainloopSm90TmaGmmaWarpSpecializedILi18ENS5_IJNS4_1CILi4EEENSA_ILi2EEENSA_ILi1EEEEEENS1_32KernelTmaWarpSpecializedPingpongEEENS5_IJNSA_ILi64EEENSA_ILi128EEENSA_ILi32EEEEEENS_10bfloat16_tENS5_IJlSD_lEEESL_SM_NS4_8TiledMMAINS4_8MMA_AtomIJNS4_4SM904GMMA28MMA_64x128x16_F32BF16BF16_SSILNSQ_5MajorE0ELSS_0ELNSQ_7ScaleInE1ELST_1EEEEEENS4_6LayoutINS5_IJSD_SD_SD_EEENS5_IJNSA_ILi0EEESY_SY_EEEEENS5_IJNS4_10UnderscoreES11_S11_EEEEENS4_23SM90_TMA_LOAD_MULTICASTENS4_14ComposedLayoutINS4_7SwizzleILi2ELi4ELi3EEENS4_18smem_ptr_flag_bitsILi16EEENSW_INS5_IJNSA_ILi8EEESJ_EEENS5_IJSJ_SD_EEEEEEEvNS4_8identityES14_S1E_vS1F_EENS_8epilogue10collective6detail29Sm90TmaWarpSpecializedAdapterINS1I_15DefaultEpilogueISL_SM_SM_NS1H_6thread17LinearCombinationISL_Li1EffLNS1M_9ScaleType4KindE0ELNS_15FloatRoundStyleE2ESL_EENS1_15EpilogueDefaultEEEEEvvEEEEvNT_6ParamsE,"",@"SHT_CUDA_INFO"
	.sectionflags	@""
	.align	4


	//----- nvinfo : EIATTR_CUDA_API_VERSION
	.align		4
        /*0000*/ 	.byte	0x04, 0x37
        /*0002*/ 	.short	(.L_21 - .L_20)
.L_20:
        /*0004*/ 	.word	0x00000082


	//----- nvinfo : EIATTR_KPARAM_INFO
	.align		4
.L_21:
        /*0008*/ 	.byte	0x04, 0x17
        /*000a*/ 	.short	(.L_23 - .L_22)
.L_22:
        /*000c*/ 	.word	0x00000000
        /*0010*/ 	.short	0x0000
        /*0012*/ 	.short	0x0070
        /*0014*/ 	.byte	0x00, 0xf0, 0x01, 0x10


	//----- nvinfo : EIATTR_SPARSE_MMA_MASK
	.align		4
.L_23:
        /*0018*/ 	.byte	0x03, 0x50
        /*001a*/ 	.short	0x0000


	//----- nvinfo : EIATTR_MAXREG_COUNT
	.align		4
        /*001c*/ 	.byte	0x03, 0x1b
        /*001e*/ 	.short	0x00a8


	//----- nvinfo : EIATTR_NUM_BARRIERS
	.align		4
        /*0020*/ 	.byte	0x02, 0x4c
        /*0022*/ 	.byte	0x01
	.zero		1


	//----- nvinfo : EIATTR_EXTERNS
	.align		4
        /*0024*/ 	.byte	0x04, 0x0f
        /*0026*/ 	.short	(.L_25 - .L_24)


	//   ....[0]....
	.align		4
.L_24:
        /*0028*/ 	.word	index@(__assertfail)


	//----- nvinfo : EIATTR_ANNOTATIONS
	.align		4
.L_25:
        /*002c*/ 	.byte	0x04, 0x55
        /*002e*/ 	.short	(.L_27 - .L_26)


	//   ....[0]....
.L_26:
        /*0030*/ 	.word	0x00000001
        /*0034*/ 	.byte	0xc0, 0x0f, 0x00, 0x00, 0x01, 0x00, 0x00, 0x00, 0xb0, 0x63, 0x00, 0x00, 0x01, 0x00, 0x00, 0x00
        /*0044*/ 	.byte	0x80, 0x71, 0x00, 0x00


	//----- nvinfo : EIATTR_MERCURY_ISA_VERSION
	.align		4
.L_27:
        /*0048*/ 	.byte	0x03, 0x5f
        /*004a*/ 	.short	0x0101


	//----- nvinfo : EIATTR_INT_WARP_WIDE_INSTR_OFFSETS
	.align		4
        /*004c*/ 	.byte	0x04, 0x31
        /*004e*/ 	.short	(.L_29 - .L_28)


	//   ....[0]....
.L_28:
        /*0050*/ 	.word	0x00000790


	//   ....[1]....
        /*0054*/ 	.word	0x000007b0


	//   ....[2]....
        /*0058*/ 	.word	0x000007d0


	//   ....[3]....
        /*005c*/ 	.word	0x000008c0


	//   ....[4]....
        /*0060*/ 	.word	0x000008e0


	//   ....[5]....
        /*0064*/ 	.word	0x000008f0


	//   ....[6]....
        /*0068*/ 	.word	0x000009a0


	//   ....[7]....
        /*006c*/ 	.word	0x000009f0


	//   ....[8]....
        /*0070*/ 	.word	0x00002030


	//----- nvinfo : EIATTR_COOP_GROUP_MASK_REGIDS
	.align		4
.L_29:
        /*0074*/ 	.byte	0x04, 0x29
        /*0076*/ 	.short	(.L_31 - .L_30)


	//   ....[0]....
.L_30:
        /*0078*/ 	.word	0xffffffff


	//   ....[1]....
        /*007c*/ 	.word	0xffffffff


	//   ....[2]....
        /*0080*/ 	.word	0xffffffff


	//   ....[3]....
        /*0084*/ 	.word	0xffffffff


	//   ....[4]....
        /*0088*/ 	.word	0xffffffff


	//   ....[5]....
        /*008c*/ 	.word	0xffffffff


	//   ....[6]....
        /*0090*/ 	.word	0xffffffff


	//----- nvinfo : EIATTR_COOP_GROUP_INSTR_OFFSETS
	.align		4
.L_31:
        /*0094*/ 	.byte	0x04, 0x28
        /*0096*/ 	.short	(.L_33 - .L_32)


	//   ....[0]....
.L_32:
        /*0098*/ 	.word	0x00000070


	//   ....[1]....
        /*009c*/ 	.word	0x00000080


	//   ....[2]....
        /*00a0*/ 	.word	0x00000140


	//   ....[3]....
        /*00a4*/ 	.word	0x00000520


	//   ....[4]....
        /*00a8*/ 	.word	0x00000560


	//   ....[5]....
        /*00ac*/ 	.word	0x00000910


	//   ....[6]....
        /*00b0*/ 	.word	0x00000b60


	//----- nvinfo : EIATTR_REG_RECONFIG
	.align		4
.L_33:
        /*00b4*/ 	.byte	0x01, 0x54
	.zero		2


	//----- nvinfo : EIATTR_SYSCALL_OFFSETS
	.align		4
        /*00b8*/ 	.byte	0x04, 0x46
        /*00ba*/ 	.short	(.L_35 - .L_34)


	//   ....[0]....
.L_34:
        /*00bc*/ 	.word	0x00001a70


	//----- nvinfo : EIATTR_MBARRIER_INSTR_OFFSETS
	.align		4
.L_35:
        /*00c0*/ 	.byte	0x04, 0x39
        /*00c2*/ 	.short	(.L_37 - .L_36)


	//   ....[0]....
.L_36:
        /*00c4*/ 	.word	0x000002a0
        /*00c8*/ 	.word	0x000000ff
        /*00cc*/ 	.word	0x00000000
        /*00d0*/ 	.short	0x0100
        /*00d2*/ 	.byte	0x08
	.zero		1


	//   ....[1]....
        /*00d4*/ 	.word	0x000002b0
        /*00d8*/ 	.word	0x000000ff
        /*00dc*/ 	.word	0x00000090
        /*00e0*/ 	.short	0x0100
        /*00e2*/ 	.byte	0x08
	.zero		1


	//   ....[2]....
        /*00e4*/ 	.word	0x000002c0
        /*00e8*/ 	.word	0x000000ff
        /*00ec*/ 	.word	0x00000008
        /*00f0*/ 	.short	0x0100
        /*00f2*/ 	.byte	0x08
	.zero		1


	//   ....[3]....
        /*00f4*/ 	.word	0x000002d0
        /*00f8*/ 	.word	0x000000ff
        /*00fc*/ 	.word	0x00000098
        /*0100*/ 	.short	0x0100
        /*0102*/ 	.byte	0x08
	.zero		1


	//   ....[4]....
        /*0104*/ 	.word	0x000002e0
        /*0108*/ 	.word	0x000000ff
        /*010c*/ 	.word	0x00000010
        /*0110*/ 	.short	0x0100
        /*0112*/ 	.byte	0x08
	.zero		1


	//   ....[5]....
        /*0114*/ 	.word	0x000002f0
        /*0118*/ 	.word	0x000000ff
        /*011c*/ 	.word	0x000000a0
        /*0120*/ 	.short	0x0100
        /*0122*/ 	.byte	0x08
	.zero		1


	//   ....[6]....
        /*0124*/ 	.word	0x00000300
        /*0128*/ 	.word	0x000000ff
        /*012c*/ 	.word	0x00000018
        /*0130*/ 	.short	0x0100
        /*0132*/ 	.byte	0x08
	.zero		1


	//   ....[7]....
        /*0134*/ 	.word	0x00000310
        /*0138*/ 	.word	0x000000ff
        /*013c*/ 	.word	0x000000a8
        /*0140*/ 	.short	0x0100
        /*0142*/ 	.byte	0x08
	.zero		1


	//   ....[8]....
        /*0144*/ 	.word	0x00000320
        /*0148*/ 	.word	0x000000ff
        /*014c*/ 	.word	0x00000020
        /*0150*/ 	.short	0x0100
        /*0152*/ 	.byte	0x08
	.zero		1


	//   ....[9]....
        /*0154*/ 	.word	0x00000330
        /*0158*/ 	.word	0x000000ff
        /*015c*/ 	.word	0x000000b0
        /*0160*/ 	.short	0x0100
        /*0162*/ 	.byte	0x08
	.zero		1


	//   ....[10]....
        /*0164*/ 	.word	0x00000340
        /*0168*/ 	.word	0x000000ff
        /*016c*/ 	.word	0x00000028
        /*0170*/ 	.short	0x0100
        /*0172*/ 	.byte	0x08
	.zero		1


	//   ....[11]....
        /*0174*/ 	.word	0x00000350
        /*0178*/ 	.word	0x000000ff
        /*017c*/ 	.word	0x000000b8
        /*0180*/ 	.short	0x0100
        /*0182*/ 	.byte	0x08
	.zero		1


	//   ....[12]....
        /*0184*/ 	.word	0x00000360
        /*0188*/ 	.word	0x000000ff
        /*018c*/ 	.word	0x00000030
        /*0190*/ 	.short	0x0100
        /*0192*/ 	.byte	0x08
	.zero		1


	//   ....[13]....
        /*0194*/ 	.word	0x00000370
        /*0198*/ 	.word	0x000000ff
        /*019c*/ 	.word	0x000000c0
        /*01a0*/ 	.short	0x0100
        /*01a2*/ 	.byte	0x08
	.zero		1


	//   ....[14]....
        /*01a4*/ 	.word	0x00000380
        /*01a8*/ 	.word	0x000000ff
        /*01ac*/ 	.word	0x00000038
        /*01b0*/ 	.short	0x0100
        /*01b2*/ 	.byte	0x08
	.zero		1


	//   ....[15]....
        /*01b4*/ 	.word	0x00000390
        /*01b8*/ 	.word	0x000000ff
        /*01bc*/ 	.word	0x000000c8
        /*01c0*/ 	.short	0x0100
        /*01c2*/ 	.byte	0x08
	.zero		1


	//   ....[16]....
        /*01c4*/ 	.word	0x000003a0
        /*01c8*/ 	.word	0x000000ff
        /*01cc*/ 	.word	0x00000040
        /*01d0*/ 	.short	0x0100
        /*01d2*/ 	.byte	0x08
	.zero		1


	//   ....[17]....
        /*01d4*/ 	.word	0x000003b0
        /*01d8*/ 	.word	0x000000ff
        /*01dc*/ 	.word	0x000000d0
        /*01e0*/ 	.short	0x0100
        /*01e2*/ 	.byte	0x08
	.zero		1


	//   ....[18]....
        /*01e4*/ 	.word	0x000003c0
        /*01e8*/ 	.word	0x000000ff
        /*01ec*/ 	.word	0x00000048
        /*01f0*/ 	.short	0x0100
        /*01f2*/ 	.byte	0x08
	.zero		1


	//   ....[19]....
        /*01f4*/ 	.word	0x000003d0
        /*01f8*/ 	.word	0x000000ff
        /*01fc*/ 	.word	0x000000d8
        /*0200*/ 	.short	0x0100
        /*0202*/ 	.byte	0x08
	.zero		1


	//   ....[20]....
        /*0204*/ 	.word	0x000003e0
        /*0208*/ 	.word	0x000000ff
        /*020c*/ 	.word	0x00000050
        /*0210*/ 	.short	0x0100
        /*0212*/ 	.byte	0x08
	.zero		1


	//   ....[21]....
        /*0214*/ 	.word	0x000003f0
        /*0218*/ 	.word	0x000000ff
        /*021c*/ 	.word	0x000000e0
        /*0220*/ 	.short	0x0100
        /*0222*/ 	.byte	0x08
	.zero		1


	//   ....[22]....
        /*0224*/ 	.word	0x00000400
        /*0228*/ 	.word	0x000000ff
        /*022c*/ 	.word	0x00000058
        /*0230*/ 	.short	0x0100
        /*0232*/ 	.byte	0x08
	.zero		1


	//   ....[23]....
        /*0234*/ 	.word	0x00000410
        /*0238*/ 	.word	0x000000ff
        /*023c*/ 	.word	0x000000e8
        /*0240*/ 	.short	0x0100
        /*0242*/ 	.byte	0x08
	.zero		1


	//   ....[24]....
        /*0244*/ 	.word	0x00000420
        /*0248*/ 	.word	0x000000ff
        /*024c*/ 	.word	0x00000060
        /*0250*/ 	.short	0x0100
        /*0252*/ 	.byte	0x08
	.zero		1


	//   ....[25]....
        /*0254*/ 	.word	0x00000430
        /*0258*/ 	.word	0x000000ff
        /*025c*/ 	.word	0x000000f0
        /*0260*/ 	.short	0x0100
        /*0262*/ 	.byte	0x08
	.zero		1


	//   ....[26]....
        /*0264*/ 	.word	0x00000440
        /*0268*/ 	.word	0x000000ff
        /*026c*/ 	.word	0x00000068
        /*0270*/ 	.short	0x0100
        /*0272*/ 	.byte	0x08
	.zero		1


	//   ....[27]....
        /*0274*/ 	.word	0x00000450
        /*0278*/ 	.word	0x000000ff
        /*027c*/ 	.word	0x000000f8
        /*0280*/ 	.short	0x0100
        /*0282*/ 	.byte	0x08
	.zero		1


	//   ....[28]....
        /*0284*/ 	.word	0x00000460
        /*0288*/ 	.word	0x000000ff
        /*028c*/ 	.word	0x00000070
        /*0290*/ 	.short	0x0100
        /*0292*/ 	.byte	0x08
	.zero		1


	//   ....[29]....
        /*0294*/ 	.word	0x00000470
        /*0298*/ 	.word	0x000000ff
        /*029c*/ 	.word	0x00000100
        /*02a0*/ 	.short	0x0100
        /*02a2*/ 	.byte	0x08
	.zero		1


	//   ....[30]....
        /*02a4*/ 	.word	0x00000480
        /*02a8*/ 	.word	0x000000ff
        /*02ac*/ 	.word	0x00000078
        /*02b0*/ 	.short	0x0100
        /*02b2*/ 	.byte	0x08
	.zero		1


	//   ....[31]....
        /*02b4*/ 	.word	0x00000490
        /*02b8*/ 	.word	0x000000ff
        /*02bc*/ 	.word	0x00000108
        /*02c0*/ 	.short	0x0100
        /*02c2*/ 	.byte	0x08
	.zero		1


	//   ....[32]....
        /*02c4*/ 	.word	0x000004a0
        /*02c8*/ 	.word	0x000000ff
        /*02cc*/ 	.word	0x00000080
        /*02d0*/ 	.short	0x0100
        /*02d2*/ 	.byte	0x08
	.zero		1


	//   ....[33]....
        /*02d4*/ 	.word	0x000004b0
        /*02d8*/ 	.word	0x000000ff
        /*02dc*/ 	.word	0x00000110
        /*02e0*/ 	.short	0x0100
        /*02e2*/ 	.byte	0x08
	.zero		1


	//   ....[34]....
        /*02e4*/ 	.word	0x000004c0
        /*02e8*/ 	.word	0x000000ff
        /*02ec*/ 	.word	0x00000088
        /*02f0*/ 	.short	0x0100
        /*02f2*/ 	.byte	0x08
	.zero		1


	//   ....[35]....
        /*02f4*/ 	.word	0x000004d0
        /*02f8*/ 	.word	0x000000ff
        /*02fc*/ 	.word	0x00000118
        /*0300*/ 	.short	0x0100
        /*0302*/ 	.byte	0x08
	.zero		1


	//   ....[36]....
        /*0304*/ 	.word	0x00000a20
        /*0308*/ 	.word	0x000000ff
        /*030c*/ 	.word	0x00000150
        /*0310*/ 	.short	0x0100
        /*0312*/ 	.byte	0x08
	.zero		1


	//   ....[37]....
        /*0314*/ 	.word	0x00000ab0
        /*0318*/ 	.word	0x000000ff
        /*031c*/ 	.word	0x00000158
        /*0320*/ 	.short	0x0100
        /*0322*/ 	.byte	0x08
	.zero		1


	//   ....[38]....
        /*0324*/ 	.word	0x00000ae0
        /*0328*/ 	.word	0x000000ff
        /*032c*/ 	.word	0x00000130
        /*0330*/ 	.short	0x0100
        /*0332*/ 	.byte	0x09
	.zero		1


	//   ....[39]....
        /*0334*/ 	.word	0x00000af0
        /*0338*/ 	.word	0x000000ff
        /*033c*/ 	.word	0x00000138
        /*0340*/ 	.short	0x0100
        /*0342*/ 	.byte	0x09
	.zero		1


	//   ....[40]....
        /*0344*/ 	.word	0x00000b00
        /*0348*/ 	.word	0x000000ff
        /*034c*/ 	.word	0x00000140
        /*0350*/ 	.short	0x0100
        /*0352*/ 	.byte	0x09
	.zero		1


	//   ....[41]....
        /*0354*/ 	.word	0x00000b10
        /*0358*/ 	.word	0x000000ff
        /*035c*/ 	.word	0x00000148
        /*0360*/ 	.short	0x0100
        /*0362*/ 	.byte	0x09
	.zero		1


	//   ....[42]....
        /*0364*/ 	.word	0x00001950
        /*0368*/ 	.word	0x0000005f
        /*036c*/ 	.word	0x00000000
        /*0370*/ 	.short	0x010a
        /*0372*/ 	.byte	0x2a
	.zero		1


	//   ....[43]....
        /*0374*/ 	.word	0x00001af0
        /*0378*/ 	.word	0x00000003
        /*037c*/ 	.word	0x00000000
        /*0380*/ 	.short	0x010a
        /*0382*/ 	.byte	0x3f
	.zero		1


	//   ....[44]....
        /*0384*/ 	.word	0x00001b30
        /*0388*/ 	.word	0x00000003
        /*038c*/ 	.word	0x00000000
        /*0390*/ 	.short	0x010a
        /*0392*/ 	.byte	0x3f
	.zero		1


	//   ....[45]....
        /*0394*/ 	.word	0x00001d30
        /*0398*/ 	.word	0x000000ff
        /*039c*/ 	.word	0x00000000
        /*03a0*/ 	.short	0x010a
        /*03a2*/ 	.byte	0x04
	.zero		1


	//   ....[46]....
        /*03a4*/ 	.word	0x00001d70
        /*03a8*/ 	.word	0x000000ff
        /*03ac*/ 	.word	0x00000000
        /*03b0*/ 	.short	0x010a
        /*03b2*/ 	.byte	0x04
	.zero		1


	//   ....[47]....
        /*03b4*/ 	.word	0x00001ed0
        /*03b8*/ 	.word	0x00000005
        /*03bc*/ 	.word	0x00000000
        /*03c0*/ 	.short	0x0101
        /*03c2*/ 	.byte	0x3f
	.zero		1


	//   ....[48]....
        /*03c4*/ 	.word	0x00001fd0
        /*03c8*/ 	.word	0x00000060
        /*03cc*/ 	.word	0x00000000
        /*03d0*/ 	.short	0x0101
        /*03d2*/ 	.byte	0x2f
	.zero		1


	//   ....[49]....
        /*03d4*/ 	.word	0x000020d0
        /*03d8*/ 	.word	0x00000003
        /*03dc*/ 	.word	0x00000000
        /*03e0*/ 	.short	0x0101
        /*03e2*/ 	.byte	0x3f
	.zero		1


	//   ....[50]....
        /*03e4*/ 	.word	0x00002190
        /*03e8*/ 	.word	0x0000005f
        /*03ec*/ 	.word	0x00000010
        /*03f0*/ 	.short	0x010a
        /*03f2*/ 	.byte	0x2a
	.zero		1


	//   ....[51]....
        /*03f4*/ 	.word	0x000063d0
        /*03f8*/ 	.word	0x00000062
        /*03fc*/ 	.word	0x00000000
        /*0400*/ 	.short	0x0101
        /*0402*/ 	.byte	0x2f
	.zero		1


	//   ....[52]....
        /*0404*/ 	.word	0x00006ea0
        /*0408*/ 	.word	0x0000000a
        /*040c*/ 	.word	0x00000090
        /*0410*/ 	.short	0x010a
        /*0412*/ 	.byte	0x3f
	.zero		1


	//   ....[53]....
        /*0414*/ 	.word	0x00007290
        /*0418*/ 	.word	0x00000005
        /*041c*/ 	.word	0x00000158
        /*0420*/ 	.short	0x0101
        /*0422*/ 	.byte	0x3f
	.zero		1


	//   ....[54]....
        /*0424*/ 	.word	0x00007a10
        /*0428*/ 	.word	0x00000009
        /*042c*/ 	.word	0x00000000
        /*0430*/ 	.short	0x010a
        /*0432*/ 	.byte	0x3f
	.zero		1


	//   ....[55]....
        /*0434*/ 	.word	0x00007a90
        /*0438*/ 	.word	0x00000008
        /*043c*/ 	.word	0x00000000
        /*0440*/ 	.short	0x010a
        /*0442*/ 	.byte	0x3f
	.zero		1


	//   ....[56]....
        /*0444*/ 	.word	0x00007b20
        /*0448*/ 	.word	0x00000009
        /*044c*/ 	.word	0x00000000
        /*0450*/ 	.short	0x010a
        /*0452*/ 	.byte	0x3f
	.zero		1


	//   ....[57]....
        /*0454*/ 	.word	0x00007bb0
        /*0458*/ 	.word	0x00000008
        /*045c*/ 	.word	0x00000000
        /*0460*/ 	.short	0x010a
        /*0462*/ 	.byte	0x3f
	.zero		1


	//   ....[58]....
        /*0464*/ 	.word	0x00007c40
        /*0468*/ 	.word	0x00000009
        /*046c*/ 	.word	0x00000000
        /*0470*/ 	.short	0x010a
        /*0472*/ 	.byte	0x3f
	.zero		1


	//   ....[59]....
        /*0474*/ 	.word	0x00007cd0
        /*0478*/ 	.word	0x00000008
        /*047c*/ 	.word	0x00000000
        /*0480*/ 	.short	0x010a
        /*0482*/ 	.byte	0x3f
	.zero		1


	//   ....[60]....
        /*0484*/ 	.word	0x00007d60
        /*0488*/ 	.word	0x00000009
        /*048c*/ 	.word	0x00000000
        /*0490*/ 	.short	0x010a
        /*0492*/ 	.byte	0x3f
	.zero		1


	//   ....[61]....
        /*0494*/ 	.word	0x00007df0
        /*0498*/ 	.word	0x00000008
        /*049c*/ 	.word	0x00000000
        /*04a0*/ 	.short	0x010a
        /*04a2*/ 	.byte	0x3f
	.zero		1


	//   ....[62]....
        /*04a4*/ 	.word	0x00007e80
        /*04a8*/ 	.word	0x00000009
        /*04ac*/ 	.word	0x00000000
        /*04b0*/ 	.short	0x010a
        /*04b2*/ 	.byte	0x3f
	.zero		1


	//   ....[63]....
        /*04b4*/ 	.word	0x00007f10
        /*04b8*/ 	.word	0x00000008
        /*04bc*/ 	.word	0x00000000
        /*04c0*/ 	.short	0x010a
        /*04c2*/ 	.byte	0x3f
	.zero		1


	//   ....[64]....
        /*04c4*/ 	.word	0x00007fa0
        /*04c8*/ 	.word	0x00000009
        /*04cc*/ 	.word	0x00000000
        /*04d0*/ 	.short	0x010a
        /*04d2*/ 	.byte	0x3f
	.zero		1


	//   ....[65]....
        /*04d4*/ 	.word	0x00008030
        /*04d8*/ 	.word	0x00000008
        /*04dc*/ 	.word	0x00000000
        /*04e0*/ 	.short	0x010a
        /*04e2*/ 	.byte	0x3f
	.zero		1


	//   ....[66]....
        /*04e4*/ 	.word	0x000080c0
        /*04e8*/ 	.word	0x00000009
        /*04ec*/ 	.word	0x00000000
        /*04f0*/ 	.short	0x010a
        /*04f2*/ 	.byte	0x3f
	.zero		1


	//   ....[67]....
        /*04f4*/ 	.word	0x00008150
        /*04f8*/ 	.word	0x00000008
        /*04fc*/ 	.word	0x00000000
        /*0500*/ 	.short	0x010a
        /*0502*/ 	.byte	0x3f
	.zero		1


	//   ....[68]....
        /*0504*/ 	.word	0x000081e0
        /*0508*/ 	.word	0x00000009
        /*050c*/ 	.word	0x00000000
        /*0510*/ 	.short	0x010a
        /*0512*/ 	.byte	0x3f
	.zero		1


	//   ....[69]....
        /*0514*/ 	.word	0x00008270
        /*0518*/ 	.word	0x00000008
        /*051c*/ 	.word	0x00000000
        /*0520*/ 	.short	0x010a
        /*0522*/ 	.byte	0x3f
	.zero		1


	//   ....[70]....
        /*0524*/ 	.word	0x00008300
        /*0528*/ 	.word	0x0000000b
        /*052c*/ 	.word	0x00000000
        /*0530*/ 	.short	0x010a
        /*0532*/ 	.byte	0x3f
	.zero		1


	//   ....[71]....
        /*0534*/ 	.word	0x00008390
        /*0538*/ 	.word	0x00000003
        /*053c*/ 	.word	0x00000000
        /*0540*/ 	.short	0x010a
        /*0542*/ 	.byte	0x3f
	.zero		1


	//   ....[72]....
        /*0544*/ 	.word	0x000083f0
        /*0548*/ 	.word	0x00000061
        /*054c*/ 	.word	0x00000000
        /*0550*/ 	.short	0x010a
        /*0552*/ 	.byte	0x3f
	.zero		1


	//   ....[73]....
        /*0554*/ 	.word	0x00008440
        /*0558*/ 	.word	0x00000003
        /*055c*/ 	.word	0x00000000
        /*0560*/ 	.short	0x010a
        /*0562*/ 	.byte	0x3f
	.zero		1


	//   ....[74]....
        /*0564*/ 	.word	0x000084a0
        /*0568*/ 	.word	0x00000005
        /*056c*/ 	.word	0x00000000
        /*0570*/ 	.short	0x010a
        /*0572*/ 	.byte	0x3f
	.zero		1


	//   ....[75]....
        /*0574*/ 	.word	0x000084f0
        /*0578*/ 	.word	0x00000061
        /*057c*/ 	.word	0x00000010
        /*0580*/ 	.short	0x010a
        /*0582*/ 	.byte	0x3f
	.zero		1


	//   ....[76]....
        /*0584*/ 	.word	0x000085c0
        /*0588*/ 	.word	0x0000000a
        /*058c*/ 	.word	0x00000090
        /*0590*/ 	.short	0x010a
        /*0592*/ 	.byte	0x3f
	.zero		1


	//   ....[77]....
        /*0594*/ 	.word	0x00008690
        /*0598*/ 	.word	0x00000009
        /*059c*/ 	.word	0x00000000
        /*05a0*/ 	.short	0x010a
        /*05a2*/ 	.byte	0x3f
	.zero		1


	//   ....[78]....
        /*05a4*/ 	.word	0x000086e0
        /*05a8*/ 	.word	0x00000008
        /*05ac*/ 	.word	0x00000000
        /*05b0*/ 	.short	0x010a
        /*05b2*/ 	.byte	0x3f
	.zero		1


	//   ....[79]....
        /*05b4*/ 	.word	0x00008730
        /*05b8*/ 	.word	0x00000009
        /*05bc*/ 	.word	0x00000000
        /*05c0*/ 	.short	0x010a
        /*05c2*/ 	.byte	0x3f
	.zero		1


	//   ....[80]....
        /*05c4*/ 	.word	0x00008780
        /*05c8*/ 	.word	0x00000008
        /*05cc*/ 	.word	0x00000000
        /*05d0*/ 	.short	0x010a
        /*05d2*/ 	.byte	0x3f
	.zero		1


	//   ....[81]....
        /*05d4*/ 	.word	0x000087d0
        /*05d8*/ 	.word	0x00000009
        /*05dc*/ 	.word	0x00000000
        /*05e0*/ 	.short	0x010a
        /*05e2*/ 	.byte	0x3f
	.zero		1


	//   ....[82]....
        /*05e4*/ 	.word	0x00008820
        /*05e8*/ 	.word	0x00000008
        /*05ec*/ 	.word	0x00000000
        /*05f0*/ 	.short	0x010a
        /*05f2*/ 	.byte	0x3f
	.zero		1


	//   ....[83]....
        /*05f4*/ 	.word	0x00008870
        /*05f8*/ 	.word	0x00000009
        /*05fc*/ 	.word	0x00000000
        /*0600*/ 	.short	0x010a
        /*0602*/ 	.byte	0x3f
	.zero		1


	//   ....[84]....
        /*0604*/ 	.word	0x000088c0
        /*0608*/ 	.word	0x00000008
        /*060c*/ 	.word	0x00000000
        /*0610*/ 	.short	0x010a
        /*0612*/ 	.byte	0x3f
	.zero		1


	//   ....[85]....
        /*0614*/ 	.word	0x00008910
        /*0618*/ 	.word	0x00000009
        /*061c*/ 	.word	0x00000000
        /*0620*/ 	.short	0x010a
        /*0622*/ 	.byte	0x3f
	.zero		1


	//   ....[86]....
        /*0624*/ 	.word	0x00008960
        /*0628*/ 	.word	0x00000008
        /*062c*/ 	.word	0x00000000
        /*0630*/ 	.short	0x010a
        /*0632*/ 	.byte	0x3f
	.zero		1


	//   ....[87]....
        /*0634*/ 	.word	0x000089b0
        /*0638*/ 	.word	0x00000009
        /*063c*/ 	.word	0x00000000
        /*0640*/ 	.short	0x010a
        /*0642*/ 	.byte	0x3f
	.zero		1


	//   ....[88]....
        /*0644*/ 	.word	0x00008a00
        /*0648*/ 	.word	0x00000008
        /*064c*/ 	.word	0x00000000
        /*0650*/ 	.short	0x010a
        /*0652*/ 	.byte	0x3f
	.zero		1


	//   ....[89]....
        /*0654*/ 	.word	0x00008a50
        /*0658*/ 	.word	0x00000009
        /*065c*/ 	.word	0x00000000
        /*0660*/ 	.short	0x010a
        /*0662*/ 	.byte	0x3f
	.zero		1


	//   ....[90]....
        /*0664*/ 	.word	0x00008aa0
        /*0668*/ 	.word	0x00000008
        /*066c*/ 	.word	0x00000000
        /*0670*/ 	.short	0x010a
        /*0672*/ 	.byte	0x3f
	.zero		1


	//   ....[91]....
        /*0674*/ 	.word	0x00008af0
        /*0678*/ 	.word	0x00000009
        /*067c*/ 	.word	0x00000000
        /*0680*/ 	.short	0x010a
        /*0682*/ 	.byte	0x3f
	.zero		1


	//   ....[92]....
        /*0684*/ 	.word	0x00008b40
        /*0688*/ 	.word	0x00000008
        /*068c*/ 	.word	0x00000000
        /*0690*/ 	.short	0x010a
        /*0692*/ 	.byte	0x3f
	.zero		1


	//   ....[93]....
        /*0694*/ 	.word	0x00008b90
        /*0698*/ 	.word	0x0000000b
        /*069c*/ 	.word	0x00000000
        /*06a0*/ 	.short	0x010a
        /*06a2*/ 	.byte	0x3f
	.zero		1


	//----- nvinfo : EIATTR_NUM_MBARRIERS
	.align		4
.L_37:
        /*06a4*/ 	.byte	0x03, 0x38
        /*06a6*/ 	.short	0x002a


	//----- nvinfo : EIATTR_EXIT_INSTR_OFFSETS
	.align		4
        /*06a8*/ 	.byte	0x04, 0x1c
        /*06aa*/ 	.short	(.L_39 - .L_38)


	//   ....[0]....
.L_38:
        /*06ac*/ 	.word	0x00001600


	//   ....[1]....
        /*06b0*/ 	.word	0x00001660


	//   ....[2]....
        /*06b4*/ 	.word	0x00006a60


	//   ....[3]....
        /*06b8*/ 	.word	0x00006a90


	//   ....[4]....
        /*06bc*/ 	.word	0x000083e0


	//----- nvinfo : EIATTR_MAX_THREADS
	.align		4
.L_39:
        /*06c0*/ 	.byte	0x04, 0x05
        /*06c2*/ 	.short	(.L_41 - .L_40)
.L_40:
        /*06c4*/ 	.word	0x00000180
        /*06c8*/ 	.word	0x00000001
        /*06cc*/ 	.word	0x00000001


	//----- nvinfo : EIATTR_CRS_STACK_SIZE
	.align		4
.L_41:
        /*06d0*/ 	.byte	0x04, 0x1e
        /*06d2*/ 	.short	(.L_43 - .L_42)
.L_42:
        /*06d4*/ 	.word	0x00000000


	//----- nvinfo : EIATTR_CBANK_PARAM_SIZE
	.align		4
.L_43:
        /*06d8*/ 	.byte	0x03, 0x19
        /*06da*/ 	.short	0x0470


	//----- nvinfo : EIATTR_PARAM_CBANK
	.align		4
        /*06dc*/ 	.byte	0x04, 0x0a
        /*06de*/ 	.short	(.L_45 - .L_44)
	.align		4
.L_44:
        /*06e0*/ 	.word	index@(.nv.constant0._ZN7cutlass13device_kernelINS_4gemm6kernel13GemmUniversalIN4cute5tupleIJiiiiEEENS1_10collective13CollectiveMmaINS1_34MainloopSm90TmaGmmaWarpSpecializedILi18ENS5_IJNS4_1CILi4EEENSA_ILi2EEENSA_ILi1EEEEEENS1_32KernelTmaWarpSpecializedPingpongEEENS5_IJNSA_ILi64EEENSA_ILi128EEENSA_ILi32EEEEEENS_10bfloat16_tENS5_IJlSD_lEEESL_SM_NS4_8TiledMMAINS4_8MMA_AtomIJNS4_4SM904GMMA28MMA_64x128x16_F32BF16BF16_SSILNSQ_5MajorE0ELSS_0ELNSQ_7ScaleInE1ELST_1EEEEEENS4_6LayoutINS5_IJSD_SD_SD_EEENS5_IJNSA_ILi0EEESY_SY_EEEEENS5_IJNS4_10UnderscoreES11_S11_EEEEENS4_23SM90_TMA_LOAD_MULTICASTENS4_14ComposedLayoutINS4_7SwizzleILi2ELi4ELi3EEENS4_18smem_ptr_flag_bitsILi16EEENSW_INS5_IJNSA_ILi8EEESJ_EEENS5_IJSJ_SD_EEEEEEEvNS4_8identityES14_S1E_vS1F_EENS_8epilogue10collective6detail29Sm90TmaWarpSpecializedAdapterINS1I_15DefaultEpilogueISL_SM_SM_NS1H_6thread17LinearCombinationISL_Li1EffLNS1M_9ScaleType4KindE0ELNS_15FloatRoundStyleE2ESL_EENS1_15EpilogueDefaultEEEEEvvEEEEvNT_6ParamsE)
        /*06e4*/ 	.short	0x0210
        /*06e6*/ 	.short	0x0470


	//----- nvinfo : EIATTR_SW_WAR
	.align		4
.L_45:
        /*06e8*/ 	.byte	0x04, 0x36
        /*06ea*/ 	.short	(.L_47 - .L_46)
.L_46:
        /*06ec*/ 	.word	0x00000008
.L_47:


//--------------------- .nv.callgraph             --------------------------
	.section	.nv.callgraph,"",@"SHT_CUDA_CALLGRAPH"
	.align	4
	.sectionentsize	8
	.align		4
        /*0000*/ 	.word	0x00000000
	.align		4
        /*0004*/ 	.word	0xffffffff
	.align		4
        /*0008*/ 	.word	index@(_ZN7cutlass13device_kernelINS_4gemm6kernel13GemmUniversalIN4cute5tupleIJiiiiEEENS1_10collective13CollectiveMmaINS1_34MainloopSm90TmaGmmaWarpSpecializedILi18ENS5_IJNS4_1CILi4EEENSA_ILi2EEENSA_ILi1EEEEEENS1_32KernelTmaWarpSpecializedPingpongEEENS5_IJNSA_ILi64EEENSA_ILi128EEENSA_ILi32EEEEEENS_10bfloat16_tENS5_IJlSD_lEEESL_SM_NS4_8TiledMMAINS4_8MMA_AtomIJNS4_4SM904GMMA28MMA_64x128x16_F32BF16BF16_SSILNSQ_5MajorE0ELSS_0ELNSQ_7ScaleInE1ELST_1EEEEEENS4_6LayoutINS5_IJSD_SD_SD_EEENS5_IJNSA_ILi0EEESY_SY_EEEEENS5_IJNS4_10UnderscoreES11_S11_EEEEENS4_23SM90_TMA_LOAD_MULTICASTENS4_14ComposedLayoutINS4_7SwizzleILi2ELi4ELi3EEENS4_18smem_ptr_flag_bitsILi16EEENSW_INS5_IJNSA_ILi8EEESJ_EEENS5_IJSJ_SD_EEEEEEEvNS4_8identityES14_S1E_vS1F_EENS_8epilogue10collective6detail29Sm90TmaWarpSpecializedAdapterINS1I_15DefaultEpilogueISL_SM_SM_NS1H_6thread17LinearCombinationISL_Li1EffLNS1M_9ScaleType4KindE0ELNS_15FloatRoundStyleE2ESL_EENS1_15EpilogueDefaultEEEEEvvEEEEvNT_6ParamsE)
	.align		4
        /*000c*/ 	.word	index@(__assertfail)
	.align		4
        /*0010*/ 	.word	0x00000000
	.align		4
        /*0014*/ 	.word	0xfffffffe
	.align		4
        /*0018*/ 	.word	0x00000000
	.align		4
        /*001c*/ 	.word	0xfffffffd
	.align		4
        /*0020*/ 	.word	0x00000000
	.align		4
        /*0024*/ 	.word	0xfffffffc


//--------------------- .nv.constant4             --------------------------
	.section	.nv.constant4,"a",@progbits
	.align	8
	.align		8
.nv.constant4:
        /*0000*/ 	.dword	__assertfail
	.align		8
        /*0008*/ 	.dword	__unnamed_1
	.align		8
        /*0010*/ 	.dword	_ZN40_INTERNAL_61964366_4_k_cu_d19b7ce2_201044cuda3std3__45__cpo5beginE
	.align		8
        /*0018*/ 	.dword	_ZN40_INTERNAL_61964366_4_k_cu_d19b7ce2_201044cuda3std3__45__cpo3endE
	.align		8
        /*0020*/ 	.dword	_ZN40_INTERNAL_61964366_4_k_cu_d19b7ce2_201044cuda3std3__45__cpo6cbeginE
	.align		8
        /*0028*/ 	.dword	_ZN40_INTERNAL_61964366_4_k_cu_d19b7ce2_201044cuda3std3__45__cpo4cendE
	.align		8
        /*0030*/ 	.dword	_ZN40_INTERNAL_61964366_4_k_cu_d19b7ce2_201044cuda3std3__442_GLOBAL__N__61964366_4_k_cu_d19b7ce2_201046ignoreE
	.align		8
        /*0038*/ 	.dword	_ZN40_INTERNAL_61964366_4_k_cu_d19b7ce2_201044cuda3std3__419piecewise_constructE
	.align		8
        /*0040*/ 	.dword	_ZN40_INTERNAL_61964366_4_k_cu_d19b7ce2_201044cuda3std3__48in_placeE
	.align		8
        /*0048*/ 	.dword	_ZN40_INTERNAL_61964366_4_k_cu_d19b7ce2_201044cuda3std6ranges3__45__cpo4swapE
	.align		8
        /*0050*/ 	.dword	_ZN40_INTERNAL_61964366_4_k_cu_d19b7ce2_201044cuda3std6ranges3__45__cpo9iter_moveE
	.align		8
        /*0058*/ 	.dword	_ZN40_INTERNAL_61964366_4_k_cu_d19b7ce2_201044cute7productE
	.align		8
        /*0060*/ 	.dword	_ZN40_INTERNAL_61964366_4_k_cu_d19b7ce2_201044cute1_E
	.align		8
        /*0068*/ 	.dword	$str$22
	.align		8
        /*0070*/ 	.dword	$str$23


//--------------------- .text._ZN7cutlass13device_kernelINS_4gemm6kernel13GemmUniversalIN4cute5tupleIJiiiiEEENS1_10collective13CollectiveMmaINS1_34MainloopSm90TmaGmmaWarpSpecializedILi18ENS5_IJNS4_1CILi4EEENSA_ILi2EEENSA_ILi1EEEEEENS1_32KernelTmaWarpSpecializedPingpongEEENS5_IJNSA_ILi64EEENSA_ILi128EEENSA_ILi32EEEEEENS_10bfloat16_tENS5_IJlSD_lEEESL_SM_NS4_8TiledMMAINS4_8MMA_AtomIJNS4_4SM904GMMA28MMA_64x128x16_F32BF16BF16_SSILNSQ_5MajorE0ELSS_0ELNSQ_7ScaleInE1ELST_1EEEEEENS4_6LayoutINS5_IJSD_SD_SD_EEENS5_IJNSA_ILi0EEESY_SY_EEEEENS5_IJNS4_10UnderscoreES11_S11_EEEEENS4_23SM90_TMA_LOAD_MULTICASTENS4_14ComposedLayoutINS4_7SwizzleILi2ELi4ELi3EEENS4_18smem_ptr_flag_bitsILi16EEENSW_INS5_IJNSA_ILi8EEESJ_EEENS5_IJSJ_SD_EEEEEEEvNS4_8identityES14_S1E_vS1F_EENS_8epilogue10collective6detail29Sm90TmaWarpSpecializedAdapterINS1I_15DefaultEpilogueISL_SM_SM_NS1H_6thread17LinearCombinationISL_Li1EffLNS1M_9ScaleType4KindE0ELNS_15FloatRoundStyleE2ESL_EENS1_15EpilogueDefaultEEEEEvvEEEEvNT_6ParamsE --------------------------
	.section	.text._ZN7cutlass13device_kernelINS_4gemm6kernel13GemmUniversalIN4cute5tupleIJiiiiEEENS1_10collective13CollectiveMmaINS1_34MainloopSm90TmaGmmaWarpSpecializedILi18ENS5_IJNS4_1CILi4EEENSA_ILi2EEENSA_ILi1EEEEEENS1_32KernelTmaWarpSpecializedPingpongEEENS5_IJNSA_ILi64EEENSA_ILi128EEENSA_ILi32EEEEEENS_10bfloat16_tENS5_IJlSD_lEEESL_SM_NS4_8TiledMMAINS4_8MMA_AtomIJNS4_4SM904GMMA28MMA_64x128x16_F32BF16BF16_SSILNSQ_5MajorE0ELSS_0ELNSQ_7ScaleInE1ELST_1EEEEEENS4_6LayoutINS5_IJSD_SD_SD_EEENS5_IJNSA_ILi0EEESY_SY_EEEEENS5_IJNS4_10UnderscoreES11_S11_EEEEENS4_23SM90_TMA_LOAD_MULTICASTENS4_14ComposedLayoutINS4_7SwizzleILi2ELi4ELi3EEENS4_18smem_ptr_flag_bitsILi16EEENSW_INS5_IJNSA_ILi8EEESJ_EEENS5_IJSJ_SD_EEEEEEEvNS4_8identityES14_S1E_vS1F_EENS_8epilogue10collective6detail29Sm90TmaWarpSpecializedAdapterINS1I_15DefaultEpilogueISL_SM_SM_NS1H_6thread17LinearCombinationISL_Li1EffLNS1M_9ScaleType4KindE0ELNS_15FloatRoundStyleE2ESL_EENS1_15EpilogueDefaultEEEEEvvEEEEvNT_6ParamsE,"ax",@progbits
	.align	128
.text._ZN7cutlass13device_kernelINS_4gemm6kernel13GemmUniversalIN4cute5tupleIJiiiiEEENS1_10collective13CollectiveMmaINS1_34MainloopSm90TmaGmmaWarpSpecializedILi18ENS5_IJNS4_1CILi4EEENSA_ILi2EEENSA_ILi1EEEEEENS1_32KernelTmaWarpSpecializedPingpongEEENS5_IJNSA_ILi64EEENSA_ILi128EEENSA_ILi32EEEEEENS_10bfloat16_tENS5_IJlSD_lEEESL_SM_NS4_8TiledMMAINS4_8MMA_AtomIJNS4_4SM904GMMA28MMA_64x128x16_F32BF16BF16_SSILNSQ_5MajorE0ELSS_0ELNSQ_7ScaleInE1ELST_1EEEEEENS4_6LayoutINS5_IJSD_SD_SD_EEENS5_IJNSA_ILi0EEESY_SY_EEEEENS5_IJNS4_10UnderscoreES11_S11_EEEEENS4_23SM90_TMA_LOAD_MULTICASTENS4_14ComposedLayoutINS4_7SwizzleILi2ELi4ELi3EEENS4_18smem_ptr_flag_bitsILi16EEENSW_INS5_IJNSA_ILi8EEESJ_EEENS5_IJSJ_SD_EEEEEEEvNS4_8identityES14_S1E_vS1F_EENS_8epilogue10collective6detail29Sm90TmaWarpSpecializedAdapterINS1I_15DefaultEpilogueISL_SM_SM_NS1H_6thread17LinearCombinationISL_Li1EffLNS1M_9ScaleType4KindE0ELNS_15FloatRoundStyleE2ESL_EENS1_15EpilogueDefaultEEEEEvvEEEEvNT_6ParamsE:
        .type           _ZN7cutlass13device_kernelINS_4gemm6kernel13GemmUniversalIN4cute5tupleIJiiiiEEENS1_10collective13CollectiveMmaINS1_34MainloopSm90TmaGmmaWarpSpecializedILi18ENS5_IJNS4_1CILi4EEENSA_ILi2EEENSA_ILi1EEEEEENS1_32KernelTmaWarpSpecializedPingpongEEENS5_IJNSA_ILi64EEENSA_ILi128EEENSA_ILi32EEEEEENS_10bfloat16_tENS5_IJlSD_lEEESL_SM_NS4_8TiledMMAINS4_8MMA_AtomIJNS4_4SM904GMMA28MMA_64x128x16_F32BF16BF16_SSILNSQ_5MajorE0ELSS_0ELNSQ_7ScaleInE1ELST_1EEEEEENS4_6LayoutINS5_IJSD_SD_SD_EEENS5_IJNSA_ILi0EEESY_SY_EEEEENS5_IJNS4_10UnderscoreES11_S11_EEEEENS4_23SM90_TMA_LOAD_MULTICASTENS4_14ComposedLayoutINS4_7SwizzleILi2ELi4ELi3EEENS4_18smem_ptr_flag_bitsILi16EEENSW_INS5_IJNSA_ILi8EEESJ_EEENS5_IJSJ_SD_EEEEEEEvNS4_8identityES14_S1E_vS1F_EENS_8epilogue10collective6detail29Sm90TmaWarpSpecializedAdapterINS1I_15DefaultEpilogueISL_SM_SM_NS1H_6thread17LinearCombinationISL_Li1EffLNS1M_9ScaleType4KindE0ELNS_15FloatRoundStyleE2ESL_EENS1_15EpilogueDefaultEEEEEvvEEEEvNT_6ParamsE,@function
        .size           _ZN7cutlass13device_kernelINS_4gemm6kernel13GemmUniversalIN4cute5tupleIJiiiiEEENS1_10collective13CollectiveMmaINS1_34MainloopSm90TmaGmmaWarpSpecializedILi18ENS5_IJNS4_1CILi4EEENSA_ILi2EEENSA_ILi1EEEEEENS1_32KernelTmaWarpSpecializedPingpongEEENS5_IJNSA_ILi64EEENSA_ILi128EEENSA_ILi32EEEEEENS_10bfloat16_tENS5_IJlSD_lEEESL_SM_NS4_8TiledMMAINS4_8MMA_AtomIJNS4_4SM904GMMA28MMA_64x128x16_F32BF16BF16_SSILNSQ_5MajorE0ELSS_0ELNSQ_7ScaleInE1ELST_1EEEEEENS4_6LayoutINS5_IJSD_SD_SD_EEENS5_IJNSA_ILi0EEESY_SY_EEEEENS5_IJNS4_10UnderscoreES11_S11_EEEEENS4_23SM90_TMA_LOAD_MULTICASTENS4_14ComposedLayoutINS4_7SwizzleILi2ELi4ELi3EEENS4_18smem_ptr_flag_bitsILi16EEENSW_INS5_IJNSA_ILi8EEESJ_EEENS5_IJSJ_SD_EEEEEEEvNS4_8identityES14_S1E_vS1F_EENS_8epilogue10collective6detail29Sm90TmaWarpSpecializedAdapterINS1I_15DefaultEpilogueISL_SM_SM_NS1H_6thread17LinearCombinationISL_Li1EffLNS1M_9ScaleType4KindE0ELNS_15FloatRoundStyleE2ESL_EENS1_15EpilogueDefaultEEEEEvvEEEEvNT_6ParamsE,(.L_x_230 - _ZN7cutlass13device_kernelINS_4gemm6kernel13GemmUniversalIN4cute5tupleIJiiiiEEENS1_10collective13CollectiveMmaINS1_34MainloopSm90TmaGmmaWarpSpecializedILi18ENS5_IJNS4_1CILi4EEENSA_ILi2EEENSA_ILi1EEEEEENS1_32KernelTmaWarpSpecializedPingpongEEENS5_IJNSA_ILi64EEENSA_ILi128EEENSA_ILi32EEEEEENS_10bfloat16_tENS5_IJlSD_lEEESL_SM_NS4_8TiledMMAINS4_8MMA_AtomIJNS4_4SM904GMMA28MMA_64x128x16_F32BF16BF16_SSILNSQ_5MajorE0ELSS_0ELNSQ_7ScaleInE1ELST_1EEEEEENS4_6LayoutINS5_IJSD_SD_SD_EEENS5_IJNSA_ILi0EEESY_SY_EEEEENS5_IJNS4_10UnderscoreES11_S11_EEEEENS4_23SM90_TMA_LOAD_MULTICASTENS4_14ComposedLayoutINS4_7SwizzleILi2ELi4ELi3EEENS4_18smem_ptr_flag_bitsILi16EEENSW_INS5_IJNSA_ILi8EEESJ_EEENS5_IJSJ_SD_EEEEEEEvNS4_8identityES14_S1E_vS1F_EENS_8epilogue10collective6detail29Sm90TmaWarpSpecializedAdapterINS1I_15DefaultEpilogueISL_SM_SM_NS1H_6thread17LinearCombinationISL_Li1EffLNS1M_9ScaleType4KindE0ELNS_15FloatRoundStyleE2ESL_EENS1_15EpilogueDefaultEEEEEvvEEEEvNT_6ParamsE)
        .other          _ZN7cutlass13device_kernelINS_4gemm6kernel13GemmUniversalIN4cute5tupleIJiiiiEEENS1_10collective13CollectiveMmaINS1_34MainloopSm90TmaGmmaWarpSpecializedILi18ENS5_IJNS4_1CILi4EEENSA_ILi2EEENSA_ILi1EEEEEENS1_32KernelTmaWarpSpecializedPingpongEEENS5_IJNSA_ILi64EEENSA_ILi128EEENSA_ILi32EEEEEENS_10bfloat16_tENS5_IJlSD_lEEESL_SM_NS4_8TiledMMAINS4_8MMA_AtomIJNS4_4SM904GMMA28MMA_64x128x16_F32BF16BF16_SSILNSQ_5MajorE0ELSS_0ELNSQ_7ScaleInE1ELST_1EEEEEENS4_6LayoutINS5_IJSD_SD_SD_EEENS5_IJNSA_ILi0EEESY_SY_EEEEENS5_IJNS4_10UnderscoreES11_S11_EEEEENS4_23SM90_TMA_LOAD_MULTICASTENS4_14ComposedLayoutINS4_7SwizzleILi2ELi4ELi3EEENS4_18smem_ptr_flag_bitsILi16EEENSW_INS5_IJNSA_ILi8EEESJ_EEENS5_IJSJ_SD_EEEEEEEvNS4_8identityES14_S1E_vS1F_EENS_8epilogue10collective6detail29Sm90TmaWarpSpecializedAdapterINS1I_15DefaultEpilogueISL_SM_SM_NS1H_6thread17LinearCombinationISL_Li1EffLNS1M_9ScaleType4KindE0ELNS_15FloatRoundStyleE2ESL_EENS1_15EpilogueDefaultEEEEEvvEEEEvNT_6ParamsE,@"STO_CUDA_ENTRY STV_DEFAULT"
_ZN7cutlass13device_kernelINS_4gemm6kernel13GemmUniversalIN4cute5tupleIJiiiiEEENS1_10collective13CollectiveMmaINS1_34MainloopSm90TmaGmmaWarpSpecializedILi18ENS5_IJNS4_1CILi4EEENSA_ILi2EEENSA_ILi1EEEEEENS1_32KernelTmaWarpSpecializedPingpongEEENS5_IJNSA_ILi64EEENSA_ILi128EEENSA_ILi32EEEEEENS_10bfloat16_tENS5_IJlSD_lEEESL_SM_NS4_8TiledMMAINS4_8MMA_AtomIJNS4_4SM904GMMA28MMA_64x128x16_F32BF16BF16_SSILNSQ_5MajorE0ELSS_0ELNSQ_7ScaleInE1ELST_1EEEEEENS4_6LayoutINS5_IJSD_SD_SD_EEENS5_IJNSA_ILi0EEESY_SY_EEEEENS5_IJNS4_10UnderscoreES11_S11_EEEEENS4_23SM90_TMA_LOAD_MULTICASTENS4_14ComposedLayoutINS4_7SwizzleILi2ELi4ELi3EEENS4_18smem_ptr_flag_bitsILi16EEENSW_INS5_IJNSA_ILi8EEESJ_EEENS5_IJSJ_SD_EEEEEEEvNS4_8identityES14_S1E_vS1F_EENS_8epilogue10collective6detail29Sm90TmaWarpSpecializedAdapterINS1I_15DefaultEpilogueISL_SM_SM_NS1H_6thread17LinearCombinationISL_Li1EffLNS1M_9ScaleType4KindE0ELNS_15FloatRoundStyleE2ESL_EENS1_15EpilogueDefaultEEEEEvvEEEEvNT_6ParamsE:
[----:B------:R-:W0:Y:S02]  /*0000*/  LDC R1, c[0x0][0x28] ;  /* 0x00000a00ff017b82 */ /* 0x000e240000000800 */
[----:B0-----:R-:W-:Y:S01]  /*0010*/  VIADD R1, R1, 0xfffffff8 ;  /* 0xfffffff801017836 */ /* 0x001fe20000000000 */
[----:B------:R-:W0:Y:S01]  /*0020*/  S2R R4, SR_TID.X ;  /* 0x0000000000047919 */ /* 0x000e220000002100 */
[----:B------:R-:W-:Y:S01]  /*0030*/  ELECT P0, URZ, PT ;  /* 0x00000000003f782f */ /* 0x000fe20003800000 */
[----:B------:R-:W-:Y:S01]  /*0040*/  BSSY B0, `(.L_x_0) ;  /* 0x000000f000007945 */ /* 0x000fe20003800000 */
[--C-:B0-----:R-:W-:Y:S02]  /*0050*/  SHF.R.U32.HI R2, RZ, 0x5, R4.reuse ;  /* 0x00000005ff027819 */ /* 0x101fe40000011604 */
[----:B------:R-:W-:-:S03]  /*0060*/  SHF.R.U32.HI R7, RZ, 0x7, R4 ;  /* 0x00000007ff077819 */ /* 0x000fc60000011604 */
[----:B------:R-:W0:Y:S04]  /*0070*/  SHFL.IDX PT, R5, R2, RZ, 0x1f ;  /* 0x00001fff02057589 */ /* 0x000e2800000e0000 */
[----:B------:R1:W2:Y:S01]  /*0080*/  SHFL.IDX PT, R10, R7, RZ, 0x1f ;  /* 0x00001fff070a7589 */ /* 0x0002a200000e0000 */
[----:B0-----:R-:W-:-:S13]  /*0090*/  ISETP.NE.OR P0, PT, R5, RZ, !P0 ;  /* 0x000000ff0500720c */ /* 0x001fda0004705670 */
[----:B-12---:R-:W-:Y:S05]  /*00a0*/  @P0 BRA `(.L_x_1) ;  /* 0x0000000000200947 */ /* 0x006fea0003800000 */
[----:B------:R-:W-:Y:S02]  /*00b0*/  ULDC.64 UR4, c[0x0][0x198] ;  /* 0x0000660000047ab9 */ /* 0x000fe40000000a00 */
[----:B------:R-:W-:Y:S02]  /*00c0*/  UIADD3 UR6, UP0, UR4, 0xf0, URZ ;  /* 0x000000f004067890 */ /* 0x000fe4000ff1e03f */
[----:B------:R-:W-:Y:S02]  /*00d0*/  UIADD3 UR4, UP1, UR4, 0x1f0, URZ ;  /* 0x000001f004047890 */ /* 0x000fe4000ff3e03f */
[----:B------:R-:W-:Y:S02]  /*00e0*/  UIADD3.X UR7, URZ, UR5, URZ, UP0, !UPT ;  /* 0x000000053f077290 */ /* 0x000fe400087fe43f */
[----:B------:R-:W-:-:S07]  /*00f0*/  UIADD3.X UR5, URZ, UR5, URZ, UP1, !UPT ;  /* 0x000000053f057290 */ /* 0x000fce0008ffe43f */
[----:B------:R0:W-:Y:S02]  /*0100*/  UTMACCTL.PF [UR6] ;  /* 0x00000000060079b9 */ /* 0x0001e40008040000 */
[----:B------:R0:W-:Y:S02]  /*0110*/  UTMACCTL.PF [UR4] ;  /* 0x00000000040079b9 */ /* 0x0001e40008040000 */
[----:B0-----:R-:W-:Y:S01]  /*0120*/  NOP ;  /* 0x0000000000007918 */ /* 0x001fe20000000000 */
.L_x_1:
[----:B------:R-:W-:Y:S05]  /*0130*/  BSYNC B0 ;  /* 0x0000000000007941 */ /* 0x000fea0003800000 */
.L_x_0:
[----:B------:R-:W0:Y:S01]  /*0140*/  SHFL.IDX PT, R8, R2, RZ, 0x1f ;  /* 0x00001fff02087589 */ /* 0x000e2200000e0000 */
[----:B------:R-:W-:-:S04]  /*0150*/  SHF.R.S32.HI R3, RZ, 0x1f, R4 ;  /* 0x0000001fff037819 */ /* 0x000fc80000011404 */
[----:B------:R-:W-:-:S04]  /*0160*/  LEA.HI R3, R3, R4, RZ, 0x7 ;  /* 0x0000000403037211 */ /* 0x000fc800078f38ff */
[----:B------:R-:W-:-:S05]  /*0170*/  LOP3.LUT R3, R3, 0xffffff80, RZ, 0xc0, !PT ;  /* 0xffffff8003037812 */ /* 0x000fca00078ec0ff */
[----:B------:R-:W-:Y:S01]  /*0180*/  IMAD.IADD R3, R4, 0x1, -R3 ;  /* 0x0000000104037824 */ /* 0x000fe200078e0a03 */
[----:B0-----:R-:W-:-:S13]  /*0190*/  ISETP.NE.AND P0, PT, R8, RZ, PT ;  /* 0x000000ff0800720c */ /* 0x001fda0003f05270 */
[----:B------:R-:W-:Y:S05]  /*01a0*/  @P0 BRA `(.L_x_2) ;  /* 0x0000000000d40947 */ /* 0x000fea0003800000 */
[----:B------:R-:W-:Y:S01]  /*01b0*/  ELECT P0, URZ, PT ;  /* 0x00000000003f782f */ /* 0x000fe20003800000 */
[----:B------:R-:W-:-:S12]  /*01c0*/  BSSY B0, `(.L_x_2) ;  /* 0x0000033000007945 */ /* 0x000fd80003800000 */
[----:B------:R-:W-:Y:S05]  /*01d0*/  @!P0 BRA `(.L_x_3) ;  /* 0x0000000000c48947 */ /* 0x000fea0003800000 */
[----:B------:R-:W0:Y:S01]  /*01e0*/  S2UR UR8, SR_CgaCtaId ;  /* 0x00000000000879c3 */ /* 0x000e220000008800 */
[----:B------:R-:W-:Y:S01]  /*01f0*/  UMOV UR4, 0x400 ;  /* 0x0000040000047882 */ /* 0x000fe20000000000 */
[----:B------:R-:W-:Y:S01]  /*0200*/  UMOV UR5, 0x1 ;  /* 0x0000000100057882 */ /* 0x000fe20000000000 */
[----:B------:R-:W-:Y:S02]  /*0210*/  UMOV UR6, 0x5 ;  /* 0x0000000500067882 */ /* 0x000fe40000000000 */
[----:B------:R-:W-:-:S04]  /*0220*/  UIADD3 UR6, -UR6, 0x100000, URZ ;  /* 0x0010000006067890 */ /* 0x000fc8000fffe13f */
[----:B------:R-:W-:Y:S02]  /*0230*/  USHF.L.U32 UR7, UR6, 0xb, URZ ;  /* 0x0000000b06077899 */ /* 0x000fe4000800063f */
[----:B------:R-:W-:Y:S02]  /*0240*/  USHF.L.U32 UR6, UR6, 0x1, URZ ;  /* 0x0000000106067899 */ /* 0x000fe4000800063f */
[----:B0-----:R-:W-:Y:S02]  /*0250*/  ULEA UR8, UR8, UR4, 0x18 ;  /* 0x0000000408087291 */ /* 0x001fe4000f8ec03f */
[----:B------:R-:W-:-:S04]  /*0260*/  UIADD3 UR4, -UR5, 0x100000, URZ ;  /* 0x0010000005047890 */ /* 0x000fc8000fffe13f */
[----:B------:R-:W-:Y:S02]  /*0270*/  USHF.L.U32 UR5, UR4, 0xb, URZ ;  /* 0x0000000b04057899 */ /* 0x000fe4000800063f */
[----:B------:R-:W-:Y:S01]  /*0280*/  USHF.L.U32 UR4, UR4, 0x1, URZ ;  /* 0x0000000104047899 */ /* 0x000fe2000800063f */
[----:B------:R-:W0:Y:S11]  /*0290*/  FENCE.VIEW.ASYNC.S ;  /* 0x00000000000073c6 */ /* 0x000e360000000000 */
[----:B0-----:R0:W1:Y:S01]  /*02a0*/  SYNCS.EXCH.64 URZ, [UR8], UR4 ;  /* 0x00000004083f75b2 */ /* 0x0010620008000100 */
[----:B------:R0:W2:Y:S01]  /*02b0*/  SYNCS.EXCH.64 URZ, [UR8+0x90], UR6 ;  /* 0x00009006083f75b2 */ /* 0x0000a20008000100 */
[----:B------:R0:W3:Y:S01]  /*02c0*/  SYNCS.EXCH.64 URZ, [UR8+0x8], UR4 ;  /* 0x00000804083f75b2 */ /* 0x0000e20008000100 */
[----:B------:R0:W4:Y:S01]  /*02d0*/  SYNCS.EXCH.64 URZ, [UR8+0x98], UR6 ;  /* 0x00009806083f75b2 */ /* 0x0001220008000100 */
[----:B------:R0:W0:Y:S01]  /*02e0*/  SYNCS.EXCH.64 URZ, [UR8+0x10], UR4 ;  /* 0x00001004083f75b2 */ /* 0x0000220008000100 */
        /* <DEDUP_REMOVED lines=31> */
[----:B-1234-:R-:W-:Y:S01]  /*04e0*/  NOP ;  /* 0x0000000000007918 */ /* 0x01efe20000000000 */
.L_x_3:
[----:B0-----:R-:W-:Y:S05]  /*04f0*/  BSYNC B0 ;  /* 0x0000000000007941 */ /* 0x001fea0003800000 */
.L_x_2:
[----:B------:R-:W0:Y:S01]  /*0500*/  S2UR UR12, SR_CTAID.X ;  /* 0x00000000000c79c3 */ /* 0x000e220000002500 */
[----:B------:R-:W-:Y:S01]  /*0510*/  SHF.R.S32.HI R0, RZ, 0x1f, R3 ;  /* 0x0000001fff007819 */ /* 0x000fe20000011403 */
[----:B------:R-:W1:Y:S01]  /*0520*/  SHFL.IDX PT, R15, R2, RZ, 0x1f ;  /* 0x00001fff020f7589 */ /* 0x000e6200000e0000 */
[----:B------:R-:W-:Y:S02]  /*0530*/  SHF.R.S32.HI R11, RZ, 0x1f, R8 ;  /* 0x0000001fff0b7819 */ /* 0x000fe40000011408 */
[----:B------:R-:W-:Y:S02]  /*0540*/  ELECT P0, URZ, PT ;  /* 0x00000000003f782f */ /* 0x000fe40003800000 */
[----:B------:R-:W-:Y:S01]  /*0550*/  LEA.HI R6, R0, R3, RZ, 0x3 ;  /* 0x0000000300067211 */ /* 0x000fe200078f18ff */
[----:B------:R2:W3:Y:S01]  /*0560*/  SHFL.IDX PT, R13, R2, RZ, 0x1f ;  /* 0x00001fff020d7589 */ /* 0x0004e200000e0000 */
[----:B------:R-:W-:Y:S02]  /*0570*/  LEA.HI R11, R11, R8, RZ, 0x2 ;  /* 0x000000080b0b7211 */ /* 0x000fe400078f10ff */
[----:B------:R-:W-:-:S02]  /*0580*/  ELECT P1, URZ, PT ;  /* 0x00000000003f782f */ /* 0x000fc40003820000 */
[--C-:B------:R-:W-:Y:S01]  /*0590*/  SHF.R.S32.HI R9, RZ, 0x3, R6.reuse ;  /* 0x00000003ff097819 */ /* 0x100fe20000011406 */
[----:B------:R-:W-:Y:S01]  /*05a0*/  ULDC UR4, c[0x0][0x150] ;  /* 0x0000540000047ab9 */ /* 0x000fe20000000800 */
[----:B------:R-:W-:Y:S01]  /*05b0*/  SHF.R.S32.HI R12, RZ, 0x1f, R6 ;  /* 0x0000001fff0c7819 */ /* 0x000fe20000011406 */
[----:B------:R-:W4:Y:S01]  /*05c0*/  LDC R14, c[0x0][0x140] ;  /* 0x00005000ff0e7b82 */ /* 0x000f220000000800 */
[----:B------:R-:W5:Y:S01]  /*05d0*/  S2R R6, SR_CTAID.Y ;  /* 0x0000000000067919 */ /* 0x000f620000002600 */
[----:B------:R-:W-:Y:S01]  /*05e0*/  LOP3.LUT R11, R11, 0x3ffffffc, RZ, 0xc0, !PT ;  /* 0x3ffffffc0b0b7812 */ /* 0x000fe200078ec0ff */
[----:B------:R-:W-:Y:S01]  /*05f0*/  UMOV UR11, 0x80 ;  /* 0x00000080000b7882 */ /* 0x000fe20000000000 */
[----:B------:R-:W-:Y:S01]  /*0600*/  LEA.HI R12, R12, R9, RZ, 0x2 ;  /* 0x000000090c0c7211 */ /* 0x000fe200078f10ff */
[----:B------:R-:W-:Y:S01]  /*0610*/  NOP ;  /* 0x0000000000007918 */ /* 0x000fe20000000000 */
[----:B--2---:R-:W-:Y:S01]  /*0620*/  SHF.R.S32.HI R2, RZ, 0x1f, R5 ;  /* 0x0000001fff027819 */ /* 0x004fe20000011405 */
[----:B------:R-:W-:Y:S01]  /*0630*/  IMAD.IADD R11, R8, 0x1, -R11 ;  /* 0x00000001080b7824 */ /* 0x000fe200078e0a0b */
[----:B------:R-:W-:Y:S01]  /*0640*/  LOP3.LUT R12, R12, 0xfffffffc, RZ, 0xc0, !PT ;  /* 0xfffffffc0c0c7812 */ /* 0x000fe200078ec0ff */
[----:B------:R-:W2:Y:S01]  /*0650*/  LDC R25, c[0x0][0x148] ;  /* 0x00005200ff197b82 */ /* 0x000ea20000000800 */
[----:B------:R-:W-:Y:S01]  /*0660*/  LEA.HI R2, R2, R5, RZ, 0x2 ;  /* 0x0000000502027211 */ /* 0x000fe200078f10ff */
[----:B------:R-:W-:Y:S01]  /*0670*/  NOP ;  /* 0x0000000000007918 */ /* 0x000fe20000000000 */
[C---:B------:R-:W-:Y:S01]  /*0680*/  VIADD R35, R10.reuse, 0xffffffff ;  /* 0xffffffff0a237836 */ /* 0x040fe20000000000 */
[----:B------:R-:W-:Y:S01]  /*0690*/  ISETP.NE.AND P3, PT, R10, RZ, PT ;  /* 0x000000ff0a00720c */ /* 0x000fe20003f65270 */
[----:B------:R-:W-:Y:S01]  /*06a0*/  IMAD.IADD R12, R9, 0x1, -R12 ;  /* 0x00000001090c7824 */ /* 0x000fe200078e0a0c */
[----:B0-----:R-:W-:Y:S01]  /*06b0*/  I2FP.F32.U32 R9, UR12 ;  /* 0x0000000c00097c45 */ /* 0x001fe20008201000 */
[----:B------:R-:W-:Y:S01]  /*06c0*/  IMAD.MOV.U32 R89, RZ, RZ, 0x1 ;  /* 0x00000001ff597424 */ /* 0x000fe200078e00ff */
[----:B-1----:R-:W-:Y:S01]  /*06d0*/  ISETP.NE.OR P0, PT, R15, RZ, !P0 ;  /* 0x000000ff0f00720c */ /* 0x002fe20004705670 */
[----:B------:R-:W-:Y:S01]  /*06e0*/  IMAD R11, R11, 0x4, R12 ;  /* 0x000000040b0b7824 */ /* 0x000fe200078e020c */
[----:B---3--:R-:W-:Y:S01]  /*06f0*/  ISETP.NE.OR P1, PT, R13, RZ, !P1 ;  /* 0x000000ff0d00720c */ /* 0x008fe20004f25670 */
[----:B------:R-:W-:Y:S01]  /*0700*/  FMUL R9, R9, UR4 ;  /* 0x0000000409097c20 */ /* 0x000fe20008400000 */
[----:B------:R-:W0:Y:S01]  /*0710*/  LDC R13, c[0x0][0x144] ;  /* 0x00005100ff0d7b82 */ /* 0x000e220000000800 */
[----:B------:R-:W-:Y:S01]  /*0720*/  LOP3.LUT R2, R2, 0xfffffffc, RZ, 0xc0, !PT ;  /* 0xfffffffc02027812 */ /* 0x000fe200078ec0ff */
[----:B------:R-:W-:Y:S01]  /*0730*/  ULDC UR4, c[0x0][0x154] ;  /* 0x0000550000047ab9 */ /* 0x000fe20000000800 */
[----:B------:R-:W-:Y:S01]  /*0740*/  SHF.R.S32.HI R8, RZ, 0x1f, R11 ;  /* 0x0000001fff087819 */ /* 0x000fe2000001140b */
[----:B------:R-:W-:Y:S01]  /*0750*/  IMAD.SHL.U32 R88, R11, 0x4, RZ ;  /* 0x000000040b587824 */ /* 0x000fe200078e00ff */
[----:B------:R-:W1:Y:S01]  /*0760*/  F2I.U32.TRUNC.NTZ R9, R9 ;  /* 0x0000000900097305 */ /* 0x000e62000020f000 */
[----:B------:R-:W-:Y:S01]  /*0770*/  IMAD.IADD R5, R5, 0x1, -R2 ;  /* 0x0000000105057824 */ /* 0x000fe200078e0a02 */
[----:B------:R-:W-:-:S02]  /*0780*/  LEA.HI R8, R8, R11, RZ, 0x2 ;  /* 0x0000000b08087211 */ /* 0x000fc400078f10ff */
[----:B------:R-:W-:Y:S01]  /*0790*/  VOTEU.ALL UP2, P0 ;  /* 0x00000000003f7886 */ /* 0x000fe20000040000 */
[----:B------:R-:W-:Y:S01]  /*07a0*/  LOP3.LUT R88, R11, 0xc, R88, 0x78, !PT ;  /* 0x0000000c0b587812 */ /* 0x000fe200078e7858 */
[----:B------:R-:W-:Y:S01]  /*07b0*/  VOTEU.ALL UP3, P1 ;  /* 0x00000000003f7886 */ /* 0x000fe20000860000 */
[----:B-----5:R-:W-:Y:S01]  /*07c0*/  I2FP.F32.U32 R2, R6 ;  /* 0x0000000600027245 */ /* 0x020fe20000201000 */
[----:B------:R-:W-:Y:S01]  /*07d0*/  VOTEU.ALL UP4, P1 ;  /* 0x00000000003f7886 */ /* 0x000fe20000880000 */
[----:B------:R-:W3:Y:S01]  /*07e0*/  @!UP2 S2UR UR7, SR_CgaCtaId ;  /* 0x000000000007a9c3 */ /* 0x000ee20000008800 */
[----:B------:R-:W-:Y:S01]  /*07f0*/  LOP3.LUT R8, R8, 0xfffffffc, RZ, 0xc0, !PT ;  /* 0xfffffffc08087812 */ /* 0x000fe200078ec0ff */
[----:B------:R-:W-:Y:S01]  /*0800*/  @!UP2 UMOV UR6, 0x400 ;  /* 0x000004000006a882 */ /* 0x000fe20000000000 */
[----:B------:R-:W-:Y:S01]  /*0810*/  FMUL R2, R2, UR4 ;  /* 0x0000000402027c20 */ /* 0x000fe20008400000 */
[----:B------:R-:W-:Y:S01]  /*0820*/  UMOV UR4, 0x20 ;  /* 0x0000002000047882 */ /* 0x000fe20000000000 */
[----:B------:R-:W-:Y:S01]  /*0830*/  @!UP3 UMOV UR9, 0x400 ;  /* 0x000004000009b882 */ /* 0x000fe20000000000 */
[----:B-1----:R-:W-:Y:S01]  /*0840*/  IMAD.MOV R12, RZ, RZ, -R9 ;  /* 0x000000ffff0c7224 */ /* 0x002fe200078e0a09 */
[----:B------:R-:W-:-:S04]  /*0850*/  @!UP2 UIADD3 UR4, -UR4, 0x100000, URZ ;  /* 0x001000000404a890 */ /* 0x000fc8000fffe13f */
[----:B------:R-:W-:Y:S02]  /*0860*/  @!UP2 USHF.L.U32 UR5, UR4, 0xb, URZ ;  /* 0x0000000b0405a899 */ /* 0x000fe4000800063f */
[----:B------:R-:W-:Y:S01]  /*0870*/  @!UP2 USHF.L.U32 UR4, UR4, 0x1, URZ ;  /* 0x000000010404a899 */ /* 0x000fe2000800063f */
[----:B------:R-:W1:Y:S01]  /*0880*/  @!UP3 S2UR UR10, SR_CgaCtaId ;  /* 0x00000000000ab9c3 */ /* 0x000e620000008800 */
[----:B------:R-:W-:Y:S01]  /*0890*/  IMAD.IADD R8, R11, 0x1, -R8 ;  /* 0x000000010b087824 */ /* 0x000fe200078e0a08 */
[----:B------:R-:W5:Y:S01]  /*08a0*/  F2I.U32.TRUNC.NTZ R2, R2 ;  /* 0x0000000200027305 */ /* 0x000f62000020f000 */
[----:B0-----:R-:W-:Y:S01]  /*08b0*/  IMAD R21, R13, R12, UR12 ;  /* 0x0000000c0d157e24 */ /* 0x001fe2000f8e020c */
[----:B------:R-:W-:Y:S01]  /*08c0*/  VOTEU.ALL UP5, P1 ;  /* 0x00000000003f7886 */ /* 0x000fe200008a0000 */
[----:B----4-:R-:W-:Y:S01]  /*08d0*/  ISETP.EQ.U32.AND P2, PT, R14, 0x1, PT ;  /* 0x000000010e00780c */ /* 0x010fe20003f42070 */
[----:B------:R-:W-:Y:S01]  /*08e0*/  VOTEU.ALL UP0, P0 ;  /* 0x00000000003f7886 */ /* 0x000fe20000000000 */
[----:B------:R-:W-:Y:S01]  /*08f0*/  VOTEU.ALL UP1, P0 ;  /* 0x00000000003f7886 */ /* 0x000fe20000020000 */
[----:B------:R-:W-:Y:S01]  /*0900*/  ISETP.NE.AND P4, PT, R8, R21, PT ;  /* 0x000000150800720c */ /* 0x000fe20003f85270 */
[----:B------:R0:W4:Y:S01]  /*0910*/  SHFL.IDX PT, R14, R7, RZ, 0x1f ;  /* 0x00001fff070e7589 */ /* 0x00012200000e0000 */
[----:B------:R-:W-:-:S02]  /*0920*/  LOP3.LUT P0, RZ, R3, 0x7, RZ, 0xc0, !PT ;  /* 0x0000000703ff7812 */ /* 0x000fc4000780c0ff */
[----:B------:R-:W-:Y:S02]  /*0930*/  ISETP.GE.U32.AND P6, PT, R35, 0x2, PT ;  /* 0x000000022300780c */ /* 0x000fe40003fc6070 */
[----:B------:R-:W-:Y:S01]  /*0940*/  ISETP.LT.U32.AND P0, PT, R88, 0x8, !P0 ;  /* 0x000000085800780c */ /* 0x000fe20004701070 */
[----:B---3--:R-:W-:Y:S01]  /*0950*/  @!UP2 ULEA UR8, UR7, UR6, 0x18 ;  /* 0x000000060708a291 */ /* 0x008fe2000f8ec03f */
[----:B-----5:R-:W-:Y:S01]  /*0960*/  IMAD.MOV R20, RZ, RZ, -R2 ;  /* 0x000000ffff147224 */ /* 0x020fe200078e0a02 */
[----:B------:R-:W-:-:S04]  /*0970*/  @!UP3 UIADD3 UR6, -UR11, 0x100000, URZ ;  /* 0x001000000b06b890 */ /* 0x000fc8000fffe13f */
[----:B------:R-:W-:Y:S02]  /*0980*/  @!UP3 USHF.L.U32 UR7, UR6, 0xb, URZ ;  /* 0x0000000b0607b899 */ /* 0x000fe4000800063f */
[----:B------:R-:W-:Y:S01]  /*0990*/  @!UP3 USHF.L.U32 UR6, UR6, 0x1, URZ ;  /* 0x000000010606b899 */ /* 0x000fe2000800063f */
[----:B------:R-:W-:Y:S01]  /*09a0*/  VOTEU.ALL UP2, P1 ;  /* 0x00000000003f7886 */ /* 0x000fe20000840000 */
[----:B------:R-:W-:Y:S01]  /*09b0*/  @P4 SHF.R.S32.HI R9, RZ, 0x1f, R88 ;  /* 0x0000001fff094819 */ /* 0x000fe20000011458 */
[----:B--2---:R-:W-:Y:S01]  /*09c0*/  IMAD R2, R25, R20, R6 ;  /* 0x0000001419027224 */ /* 0x004fe200078e0206 */
[----:B-1----:R-:W-:Y:S02]  /*09d0*/  @!UP3 ULEA UR9, UR10, UR9, 0x18 ;  /* 0x000000090a09b291 */ /* 0x002fe4000f8ec03f */
[----:B------:R-:W-:Y:S01]  /*09e0*/  @P4 LEA.HI R9, R9, R88, RZ, 0x2 ;  /* 0x0000005809094211 */ /* 0x000fe200078f10ff */
[----:B------:R-:W-:Y:S01]  /*09f0*/  VOTEU.ALL UP3, P1 ;  /* 0x00000000003f7886 */ /* 0x000fe20000860000 */
[----:B------:R-:W-:Y:S01]  /*0a00*/  ISETP.NE.AND P1, PT, R5, 0x3, PT ;  /* 0x000000030500780c */ /* 0x000fe20003f25270 */
[----:B------:R-:W1:Y:S02]  /*0a10*/  FENCE.VIEW.ASYNC.S ;  /* 0x00000000000073c6 */ /* 0x000e640000000000 */
[----:B-1----:R0:W1:Y:S01]  /*0a20*/  @!UP0 SYNCS.EXCH.64 URZ, [UR8+0x150], UR4 ;  /* 0x00015004083f85b2 */ /* 0x0020620008000100 */
[----:B------:R-:W-:-:S02]  /*0a30*/  @P4 SHF.R.S32.HI R9, RZ, 0x2, R9 ;  /* 0x00000002ff094819 */ /* 0x000fc40000011409 */
[----:B------:R-:W-:Y:S02]  /*0a40*/  ISETP.EQ.OR P1, PT, R5, RZ, !P1 ;  /* 0x000000ff0500720c */ /* 0x000fe40004f22670 */
[----:B------:R-:W-:Y:S02]  /*0a50*/  @P4 ISETP.NE.AND P5, PT, R9, R2, PT ;  /* 0x000000020900420c */ /* 0x000fe40003fa5270 */
[----:B------:R-:W-:Y:S02]  /*0a60*/  ISETP.EQ.AND P1, PT, R10, RZ, P1 ;  /* 0x000000ff0a00720c */ /* 0x000fe40000f22270 */
[----:B------:R-:W-:Y:S02]  /*0a70*/  SEL R2, RZ, 0x1, !P0 ;  /* 0x00000001ff027807 */ /* 0x000fe40004000000 */
[----:B------:R-:W-:Y:S02]  /*0a80*/  @P4 SEL R89, RZ, 0x1, P5 ;  /* 0x00000001ff594807 */ /* 0x000fe40002800000 */
[----:B------:R-:W-:-:S02]  /*0a90*/  SEL R16, RZ, 0x1, !P1 ;  /* 0x00000001ff107807 */ /* 0x000fc40004800000 */
[----:B------:R-:W-:Y:S01]  /*0aa0*/  LOP3.LUT R89, R89, R2, RZ, 0xc0, !PT ;  /* 0x0000000259597212 */ /* 0x000fe200078ec0ff */
[----:B------:R0:W2:Y:S01]  /*0ab0*/  @!UP1 SYNCS.EXCH.64 URZ, [UR8+0x158], UR4 ;  /* 0x00015804083f95b2 */ /* 0x0000a20008000100 */
[----:B------:R-:W-:Y:S01]  /*0ac0*/  NOP ;  /* 0x0000000000007918 */ /* 0x000fe20000000000 */
[----:B------:R-:W-:Y:S01]  /*0ad0*/  SEL R16, R16, 0x2, P6 ;  /* 0x0000000210107807 */ /* 0x000fe20003000000 */
[----:B------:R0:W3:Y:S01]  /*0ae0*/  @!UP2 SYNCS.EXCH.64 URZ, [UR9+0x130], UR6 ;  /* 0x00013006093fa5b2 */ /* 0x0000e20008000100 */
[----:B------:R0:W0:Y:S01]  /*0af0*/  @!UP3 SYNCS.EXCH.64 URZ, [UR9+0x138], UR6 ;  /* 0x00013806093fb5b2 */ /* 0x0000220008000100 */
[----:B------:R0:W0:Y:S01]  /*0b00*/  @!UP4 SYNCS.EXCH.64 URZ, [UR9+0x140], UR6 ;  /* 0x00014006093fc5b2 */ /* 0x0000220008000100 */
[----:B------:R0:W0:Y:S01]  /*0b10*/  @!UP5 SYNCS.EXCH.64 URZ, [UR9+0x148], UR6 ;  /* 0x00014806093fd5b2 */ /* 0x0000220008000100 */
[----:B------:R-:W-:Y:S01]  /*0b20*/  NOP ;  /* 0x0000000000007918 */ /* 0x000fe20000000000 */
[----:B-1--4-:R-:W-:Y:S05]  /*0b30*/  @!P2 BRA `(.L_x_4) ;  /* 0x000000000008a947 */ /* 0x012fea0003800000 */
[----:B0-23--:R-:W-:Y:S01]  /*0b40*/  UCGABAR_ARV ;  /* 0x00000000000079c7 */ /* 0x00dfe20008000000 */
[----:B------:R-:W-:Y:S05]  /*0b50*/  BRA `(.L_x_5) ;  /* 0x0000000000047947 */ /* 0x000fea0003800000 */
.L_x_4:
[----:B0-23--:R-:W-:Y:S01]  /*0b60*/  NOP ;  /* 0x0000000000007918 */ /* 0x00dfe20000000000 */
.L_x_5:
[----:B------:R-:W-:Y:S01]  /*0b70*/  ULDC.64 UR4, c[0x0][0x598] ;  /* 0x0001660000047ab9 */ /* 0x000fe20000000a00 */
[----:B------:R-:W-:Y:S01]  /*0b80*/  ULDC.64 UR36, c[0x0][0x208] ;  /* 0x0000820000247ab9 */ /* 0x000fe20000000a00 */
[----:B------:R-:W-:-:S04]  /*0b90*/  ISETP.NE.U32.AND P0, PT, RZ, UR4, PT ;  /* 0x00000004ff007c0c */ /* 0x000fc8000bf05070 */
[----:B------:R-:W-:-:S13]  /*0ba0*/  ISETP.NE.AND.EX P0, PT, RZ, UR5, PT, P0 ;  /* 0x00000005ff007c0c */ /* 0x000fda000bf05300 */
[----:B------:R-:W-:Y:S05]  /*0bb0*/  @!P0 BRA `(.L_x_6) ;  /* 0x00000000001c8947 */ /* 0x000fea0003800000 */
[----:B------:R-:W0:Y:S02]  /*0bc0*/  LDC.64 R8, c[0x0][0x598] ;  /* 0x00016600ff087b82 */ /* 0x000e240000000a00 */
[----:B0-----:R-:W2:Y:S02]  /*0bd0*/  LDG.E.64 R8, desc[UR36][R8.64] ;  /* 0x0000002408087981 */ /* 0x001ea4000c1e1b00 */
[----:B--2---:R-:W-:-:S04]  /*0be0*/  ISETP.NE.U32.AND P0, PT, R8, RZ, PT ;  /* 0x000000ff0800720c */ /* 0x004fc80003f05070 */
[----:B------:R-:W-:-:S13]  /*0bf0*/  ISETP.NE.AND.EX P0, PT, R9, RZ, PT, P0 ;  /* 0x000000ff0900720c */ /* 0x000fda0003f05300 */
[----:B------:R-:W-:Y:S05]  /*0c00*/  @!P0 BRA `(.L_x_6) ;  /* 0x0000000000088947 */ /* 0x000fea0003800000 */
[----:B------:R0:W5:Y:S01]  /*0c10*/  LD.E R90, desc[UR36][R8.64] ;  /* 0x00000024085a7980 */ /* 0x000162000c101900 */
[----:B------:R-:W-:Y:S05]  /*0c20*/  BRA `(.L_x_7) ;  /* 0x0000000000247947 */ /* 0x000fea0003800000 */
.L_x_6:
[----:B------:R-:W-:Y:S02]  /*0c30*/  ULDC.64 UR4, c[0x0][0x588] ;  /* 0x0001620000047ab9 */ /* 0x000fe40000000a00 */
[----:B------:R-:W-:-:S04]  /*0c40*/  ISETP.NE.U32.AND P0, PT, RZ, UR4, PT ;  /* 0x00000004ff007c0c */ /* 0x000fc8000bf05070 */
[----:B------:R-:W-:-:S13]  /*0c50*/  ISETP.NE.AND.EX P0, PT, RZ, UR5, PT, P0 ;  /* 0x00000005ff007c0c */ /* 0x000fda000bf05300 */
[----:B------:R-:W-:Y:S05]  /*0c60*/  @!P0 BRA `(.L_x_8) ;  /* 0x00000000000c8947 */ /* 0x000fea0003800000 */
[----:B------:R-:W0:Y:S02]  /*0c70*/  LDC.64 R90, c[0x0][0x588] ;  /* 0x00016200ff5a7b82 */ /* 0x000e240000000a00 */
[----:B0-----:R1:W5:Y:S01]  /*0c80*/  LDG.E R90, desc[UR36][R90.64] ;  /* 0x000000245a5a7981 */ /* 0x001362000c1e1900 */
[----:B------:R-:W-:Y:S05]  /*0c90*/  BRA `(.L_x_7) ;  /* 0x0000000000087947 */ /* 0x000fea0003800000 */
.L_x_8:
[----:B------:R-:W-:Y:S02]  /*0ca0*/  ULDC UR4, c[0x0][0x580] ;  /* 0x0001600000047ab9 */ /* 0x000fe40000000800 */
[----:B------:R-:W-:-:S07]  /*0cb0*/  IMAD.U32 R90, RZ, RZ, UR4 ;  /* 0x00000004ff5a7e24 */ /* 0x000fce000f8e00ff */
.L_x_7:
[----:B------:R-:W-:Y:S02]  /*0cc0*/  ULDC.64 UR4, c[0x0][0x5a0] ;  /* 0x0001680000047ab9 */ /* 0x000fe40000000a00 */
[----:B------:R-:W-:-:S04]  /*0cd0*/  ISETP.NE.U32.AND P0, PT, RZ, UR4, PT ;  /* 0x00000004ff007c0c */ /* 0x000fc8000bf05070 */
[----:B------:R-:W-:-:S13]  /*0ce0*/  ISETP.NE.AND.EX P0, PT, RZ, UR5, PT, P0 ;  /* 0x00000005ff007c0c */ /* 0x000fda000bf05300 */
[----:B------:R-:W-:Y:S05]  /*0cf0*/  @!P0 BRA `(.L_x_9) ;  /* 0x00000000001c8947 */ /* 0x000fea0003800000 */
[----:B0-----:R-:W0:Y:S02]  /*0d00*/  LDC.64 R8, c[0x0][0x5a0] ;  /* 0x00016800ff087b82 */ /* 0x001e240000000a00 */
[----:B0-----:R-:W2:Y:S02]  /*0d10*/  LDG.E.64 R8, desc[UR36][R8.64] ;  /* 0x0000002408087981 */ /* 0x001ea4000c1e1b00 */
[----:B--2---:R-:W-:-:S04]  /*0d20*/  ISETP.NE.U32.AND P0, PT, R8, RZ, PT ;  /* 0x000000ff0800720c */ /* 0x004fc80003f05070 */
[----:B------:R-:W-:-:S13]  /*0d30*/  ISETP.NE.AND.EX P0, PT, R9, RZ, PT, P0 ;  /* 0x000000ff0900720c */ /* 0x000fda0003f05300 */
[----:B------:R-:W-:Y:S05]  /*0d40*/  @!P0 BRA `(.L_x_9) ;  /* 0x0000000000088947 */ /* 0x000fea0003800000 */
[----:B-1----:R0:W5:Y:S01]  /*0d50*/  LD.E R91, desc[UR36][R8.64] ;  /* 0x00000024085b7980 */ /* 0x002162000c101900 */
[----:B------:R-:W-:Y:S05]  /*0d60*/  BRA `(.L_x_10) ;  /* 0x0000000000247947 */ /* 0x000fea0003800000 */
.L_x_9:
[----:B------:R-:W-:Y:S02]  /*0d70*/  ULDC.64 UR4, c[0x0][0x590] ;  /* 0x0001640000047ab9 */ /* 0x000fe40000000a00 */
[----:B------:R-:W-:-:S04]  /*0d80*/  ISETP.NE.U32.AND P0, PT, RZ, UR4, PT ;  /* 0x00000004ff007c0c */ /* 0x000fc8000bf05070 */
[----:B------:R-:W-:-:S13]  /*0d90*/  ISETP.NE.AND.EX P0, PT, RZ, UR5, PT, P0 ;  /* 0x00000005ff007c0c */ /* 0x000fda000bf05300 */
[----:B------:R-:W-:Y:S05]  /*0da0*/  @!P0 BRA `(.L_x_11) ;  /* 0x00000000000c8947 */ /* 0x000fea0003800000 */
[----:B0-----:R-:W1:Y:S02]  /*0db0*/  LDC.64 R8, c[0x0][0x590] ;  /* 0x00016400ff087b82 */ /* 0x001e640000000a00 */
[----:B-1----:R1:W5:Y:S01]  /*0dc0*/  LDG.E R91, desc[UR36][R8.64] ;  /* 0x00000024085b7981 */ /* 0x002362000c1e1900 */
[----:B------:R-:W-:Y:S05]  /*0dd0*/  BRA `(.L_x_10) ;  /* 0x0000000000087947 */ /* 0x000fea0003800000 */
.L_x_11:
[----:B------:R-:W-:Y:S02]  /*0de0*/  ULDC UR4, c[0x0][0x584] ;  /* 0x0001610000047ab9 */ /* 0x000fe40000000800 */
[----:B-1----:R-:W-:-:S07]  /*0df0*/  IMAD.U32 R91, RZ, RZ, UR4 ;  /* 0x00000004ff5b7e24 */ /* 0x002fce000f8e00ff */
.L_x_10:
[----:B------:R-:W2:Y:S01]  /*0e00*/  LDC R2, c[0x0][0x65c] ;  /* 0x00019700ff027b82 */ /* 0x000ea20000000800 */
[----:B------:R-:W-:Y:S01]  /*0e10*/  ULDC UR6, c[0x0][0x28c] ;  /* 0x0000a30000067ab9 */ /* 0x000fe20000000800 */
[----:B------:R-:W-:Y:S01]  /*0e20*/  ISETP.NE.AND P0, PT, R10, 0x2, PT ;  /* 0x000000020a00780c */ /* 0x000fe20003f05270 */
[----:B------:R-:W-:Y:S01]  /*0e30*/  UIADD3 UR6, UR6, 0x1f, URZ ;  /* 0x0000001f06067890 */ /* 0x000fe2000fffe03f */
[----:B01----:R-:W-:Y:S01]  /*0e40*/  IMAD.U32 R8, RZ, RZ, UR12 ;  /* 0x0000000cff087e24 */ /* 0x003fe2000f8e00ff */
[----:B------:R-:W-:Y:S01]  /*0e50*/  UMOV UR38, URZ ;  /* 0x0000003f00267c82 */ /* 0x000fe20008000000 */
[----:B------:R-:W-:Y:S01]  /*0e60*/  IMAD.MOV.U32 R9, RZ, RZ, RZ ;  /* 0x000000ffff097224 */ /* 0x000fe200078e00ff */
[----:B------:R-:W-:Y:S01]  /*0e70*/  USHF.R.S32.HI UR7, URZ, 0x1f, UR6 ;  /* 0x0000001f3f077899 */ /* 0x000fe20008011406 */
[----:B------:R-:W-:Y:S01]  /*0e80*/  UMOV UR39, URZ ;  /* 0x0000003f00277c82 */ /* 0x000fe20008000000 */
[----:B------:R-:W-:Y:S02]  /*0e90*/  ULDC.64 UR8, c[0x0][0x650] ;  /* 0x0001940000087ab9 */ /* 0x000fe40000000a00 */
[----:B------:R-:W-:-:S04]  /*0ea0*/  ULEA.HI UR7, UR7, UR6, URZ, 0x5 ;  /* 0x0000000607077291 */ /* 0x000fc8000f8f283f */
[----:B------:R-:W-:Y:S01]  /*0eb0*/  USHF.R.S32.HI UR40, URZ, 0x5, UR7 ;  /* 0x000000053f287899 */ /* 0x000fe20008011407 */
[----:B--2---:R-:W-:-:S13]  /*0ec0*/  ISETP.NE.AND P1, PT, R2, 0x1, PT ;  /* 0x000000010200780c */ /* 0x004fda0003f25270 */
[----:B------:R-:W0:Y:S01]  /*0ed0*/  @P1 LDC R19, c[0x0][0x10] ;  /* 0x00000400ff131b82 */ /* 0x000e220000000800 */
[----:B------:R-:W-:Y:S02]  /*0ee0*/  @P1 IMAD.MOV.U32 R7, RZ, RZ, RZ ;  /* 0x000000ffff071224 */ /* 0x000fe400078e00ff */
[----:B------:R-:W-:-:S05]  /*0ef0*/  @P1 IMAD.MOV.U32 R17, RZ, RZ, RZ ;  /* 0x000000ffff111224 */ /* 0x000fca00078e00ff */
[----:B------:R-:W1:Y:S01]  /*0f00*/  @!P1 LDC R11, c[0x0][0xc] ;  /* 0x00000300ff0b9b82 */ /* 0x000e620000000800 */
[----:B------:R-:W-:Y:S01]  /*0f10*/  ULDC UR4, c[0x0][0xc] ;  /* 0x0000030000047ab9 */ /* 0x000fe20000000800 */
[----:B------:R-:W-:Y:S02]  /*0f20*/  ULDC UR5, c[0x0][0x10] ;  /* 0x0000040000057ab9 */ /* 0x000fe40000000800 */
[----:B------:R-:W-:-:S04]  /*0f30*/  UIMAD.WIDE.U32 UR4, UR4, UR5, URZ ;  /* 0x00000005040472a5 */ /* 0x000fc8000f8e003f */
[----:B------:R-:W2:Y:S01]  /*0f40*/  LDC R2, c[0x0][0x14] ;  /* 0x00000500ff027b82 */ /* 0x000ea20000000800 */
[----:B0-----:R-:W-:-:S04]  /*0f50*/  @P1 IMAD.WIDE.U32 R18, R19, UR12, R6 ;  /* 0x0000000c13121c25 */ /* 0x001fc8000f8e0006 */
[----:B------:R-:W-:Y:S02]  /*0f60*/  @P1 IMAD.IADD R17, R19, 0x1, R17 ;  /* 0x0000000113111824 */ /* 0x000fe400078e0211 */
[----:B-1----:R-:W-:-:S04]  /*0f70*/  @!P1 IMAD.WIDE.U32 R8, R6, R11, R8 ;  /* 0x0000000b06089225 */ /* 0x002fc800078e0008 */
[----:B------:R-:W-:Y:S02]  /*0f80*/  @!P1 IMAD.MOV.U32 R18, RZ, RZ, R8 ;  /* 0x000000ffff129224 */ /* 0x000fe400078e0008 */
[----:B------:R-:W-:Y:S02]  /*0f90*/  @!P1 IMAD.MOV.U32 R17, RZ, RZ, R9 ;  /* 0x000000ffff119224 */ /* 0x000fe400078e0009 */
[----:B--2---:R-:W-:-:S04]  /*0fa0*/  IMAD.WIDE.U32 R12, R2, UR4, RZ ;  /* 0x00000004020c7c25 */ /* 0x004fc8000f8e00ff */
[----:B------:R-:W-:Y:S01]  /*0fb0*/  IMAD R23, R2, UR5, RZ ;  /* 0x0000000502177c24 */ /* 0x000fe2000f8e02ff */
[----:B------:R0:W-:Y:S03]  /*0fc0*/  STL.64 [R1], R12 ;  /* 0x0000000c01007387 */ /* 0x0001e60000100a00 */
[----:B------:R-:W-:Y:S01]  /*0fd0*/  IMAD.IADD R23, R13, 0x1, R23 ;  /* 0x000000010d177824 */ /* 0x000fe200078e0217 */
[----:B------:R-:W-:Y:S06]  /*0fe0*/  @P0 BRA `(.L_x_12) ;  /* 0x0000000000200947 */ /* 0x000fec0003800000 */
[----:B------:R-:W-:Y:S01]  /*0ff0*/  UISETP.GE.U32.AND UP0, UPT, UR40, 0x12, UPT ;  /* 0x000000122800788c */ /* 0x000fe2000bf06070 */
[----:B------:R-:W-:Y:S01]  /*1000*/  IADD3 R18, P0, R18, R12, RZ ;  /* 0x0000000c12127210 */ /* 0x000fe20007f1e0ff */
[----:B------:R-:W-:Y:S01]  /*1010*/  UIMAD.WIDE.U32 UR4, UR40, 0x38e38e39, URZ ;  /* 0x38e38e39280478a5 */ /* 0x000fe2000f8e003f */
[----:B------:R-:W-:-:S03]  /*1020*/  UMOV UR39, URZ ;  /* 0x0000003f00277c82 */ /* 0x000fc60008000000 */
[----:B------:R-:W-:Y:S01]  /*1030*/  USHF.R.U32.HI UR4, URZ, 0x2, UR5 ;  /* 0x000000023f047899 */ /* 0x000fe20008011605 */
[----:B------:R-:W-:-:S03]  /*1040*/  IMAD.X R17, R23, 0x1, R17, P0 ;  /* 0x0000000117117824 */ /* 0x000fc600000e0611 */
[----:B------:R-:W-:Y:S02]  /*1050*/  UIMAD UR38, UR4, -0x12, UR40 ;  /* 0xffffffee042678a4 */ /* 0x000fe4000f8e0228 */
[----:B------:R-:W-:-:S12]  /*1060*/  @UP0 ULOP3.LUT UR39, UR4, 0x1, URZ, 0xc0, !UPT ;  /* 0x0000000104270892 */ /* 0x000fd8000f8ec03f */
.L_x_12:
[----:B------:R-:W-:Y:S01]  /*1070*/  ISETP.GE.U32.AND P0, PT, R18, UR8, PT ;  /* 0x0000000812007c0c */ /* 0x000fe2000bf06070 */
[----:B------:R-:W-:Y:S01]  /*1080*/  IMAD.MOV.U32 R19, RZ, RZ, -0x1 ;  /* 0xffffffffff137424 */ /* 0x000fe200078e00ff */
[----:B------:R-:W-:Y:S01]  /*1090*/  PRMT R8, RZ, 0x7610, R8 ;  /* 0x00007610ff087816 */ /* 0x000fe20000000008 */
[----:B------:R-:W-:Y:S01]  /*10a0*/  IMAD.MOV.U32 R22, RZ, RZ, -0x1 ;  /* 0xffffffffff167424 */ /* 0x000fe200078e00ff */
[----:B------:R-:W-:Y:S01]  /*10b0*/  ISETP.GE.U32.AND.EX P0, PT, R17, UR9, PT, P0 ;  /* 0x0000000911007c0c */ /* 0x000fe2000bf06100 */
[----:B------:R-:W-:-:S12]  /*10c0*/  IMAD.MOV.U32 R2, RZ, RZ, -0x1 ;  /* 0xffffffffff027424 */ /* 0x000fd800078e00ff */
[----:B------:R-:W-:Y:S05]  /*10d0*/  @P0 BRA `(.L_x_13) ;  /* 0x00000004002c0947 */ /* 0x000fea0003800000 */
[----:B------:R-:W1:Y:S01]  /*10e0*/  LDC.64 R26, c[0x0][0x628] ;  /* 0x00018a00ff1a7b82 */ /* 0x000e620000000a00 */
[----:B------:R-:W-:Y:S02]  /*10f0*/  IMAD.MOV.U32 R8, RZ, RZ, R18 ;  /* 0x000000ffff087224 */ /* 0x000fe400078e0012 */
[----:B------:R-:W-:-:S05]  /*1100*/  IMAD.MOV.U32 R9, RZ, RZ, R17 ;  /* 0x000000ffff097224 */ /* 0x000fca00078e0011 */
[----:B------:R-:W2:Y:S08]  /*1110*/  LDC R2, c[0x0][0x630] ;  /* 0x00018c00ff027b82 */ /* 0x000eb00000000800 */
[----:B------:R-:W3:Y:S01]  /*1120*/  LDC.64 R28, c[0x0][0x620] ;  /* 0x00018800ff1c7b82 */ /* 0x000ee20000000a00 */
[----:B-1----:R-:W-:-:S04]  /*1130*/  ISETP.NE.U32.AND P0, PT, R26, RZ, PT ;  /* 0x000000ff1a00720c */ /* 0x002fc80003f05070 */
[----:B------:R-:W-:-:S13]  /*1140*/  ISETP.NE.AND.EX P0, PT, R27, RZ, PT, P0 ;  /* 0x000000ff1b00720c */ /* 0x000fda0003f05300 */
[----:B--23--:R-:W-:Y:S05]  /*1150*/  @!P0 BRA `(.L_x_14) ;  /* 0x0000000000288947 */ /* 0x00cfea0003800000 */
[----:B0-----:R-:W0:Y:S02]  /*1160*/  LDC R13, c[0x0][0x634] ;  /* 0x00018d00ff0d7b82 */ /* 0x001e240000000800 */
[----:B0-----:R-:W-:-:S05]  /*1170*/  IADD3 R13, P0, R18, R13, RZ ;  /* 0x0000000d120d7210 */ /* 0x001fca0007f1e0ff */
[----:B------:R-:W-:-:S04]  /*1180*/  IMAD.X R15, RZ, RZ, R17, P0 ;  /* 0x000000ffff0f7224 */ /* 0x000fc800000e0611 */
[----:B------:R-:W-:-:S04]  /*1190*/  IMAD.WIDE.U32 R8, R15, R26, RZ ;  /* 0x0000001a0f087225 */ /* 0x000fc800078e00ff */
[----:B------:R-:W-:-:S04]  /*11a0*/  IMAD.WIDE.U32 R10, P0, R13, R27, R8 ;  /* 0x0000001b0d0a7225 */ /* 0x000fc80007800008 */
[----:B------:R-:W-:-:S04]  /*11b0*/  IMAD.WIDE.U32 R8, R13, R26, RZ ;  /* 0x0000001a0d087225 */ /* 0x000fc800078e00ff */
[----:B------:R-:W-:Y:S01]  /*11c0*/  IMAD.X R13, RZ, RZ, RZ, P0 ;  /* 0x000000ffff0d7224 */ /* 0x000fe200000e06ff */
[----:B------:R-:W-:Y:S01]  /*11d0*/  IADD3 RZ, P0, R9, R10, RZ ;  /* 0x0000000a09ff7210 */ /* 0x000fe20007f1e0ff */
[----:B------:R-:W-:-:S04]  /*11e0*/  IMAD.MOV.U32 R12, RZ, RZ, R11 ;  /* 0x000000ffff0c7224 */ /* 0x000fc800078e000b */
[----:B------:R-:W-:-:S08]  /*11f0*/  IMAD.WIDE.U32.X R8, R15, R27, R12, P0 ;  /* 0x0000001b0f087225 */ /* 0x000fd000000e040c */
.L_x_14:
[----:B------:R-:W1:Y:S01]  /*1200*/  LDC.64 R32, c[0x0][0x640] ;  /* 0x00019000ff207b82 */ /* 0x000e620000000a00 */
[-C--:B------:R-:W-:Y:S01]  /*1210*/  SHF.R.U64 R30, R8, R2.reuse, R9 ;  /* 0x00000002081e7219 */ /* 0x080fe20000001209 */
[----:B------:R-:W-:Y:S01]  /*1220*/  IMAD.MOV.U32 R19, RZ, RZ, R17 ;  /* 0x000000ffff137224 */ /* 0x000fe200078e0011 */
[----:B------:R-:W-:Y:S01]  /*1230*/  SHF.R.U32.HI R2, RZ, R2, R9 ;  /* 0x00000002ff027219 */ /* 0x000fe20000011609 */
[----:B------:R-:W-:Y:S01]  /*1240*/  IMAD.MOV.U32 R26, RZ, RZ, 0x1 ;  /* 0x00000001ff1a7424 */ /* 0x000fe200078e00ff */
[----:B------:R-:W-:-:S03]  /*1250*/  IADD3 R11, P0, RZ, -R30, RZ ;  /* 0x8000001eff0b7210 */ /* 0x000fc60007f1e0ff */
[----:B------:R-:W2:Y:S02]  /*1260*/  LDC R10, c[0x0][0x618] ;  /* 0x00018600ff0a7b82 */ /* 0x000ea40000000800 */
[----:B------:R-:W-:-:S04]  /*1270*/  IMAD.X R9, RZ, RZ, ~R2, P0 ;  /* 0x000000ffff097224 */ /* 0x000fc800000e0e02 */
[-C--:B------:R-:W-:Y:S02]  /*1280*/  IMAD R2, R9, R28.reuse, RZ ;  /* 0x0000001c09027224 */ /* 0x080fe400078e02ff */
[----:B0-----:R-:W0:Y:S01]  /*1290*/  LDC R13, c[0x0][0x608] ;  /* 0x00018200ff0d7b82 */ /* 0x001e220000000800 */
[----:B------:R-:W-:-:S04]  /*12a0*/  IMAD.WIDE.U32 R8, R11, R28, R18 ;  /* 0x0000001c0b087225 */ /* 0x000fc800078e0012 */
[----:B------:R-:W-:Y:S02]  /*12b0*/  IMAD R11, R11, R29, R2 ;  /* 0x0000001d0b0b7224 */ /* 0x000fe400078e0202 */
[----:B------:R-:W-:Y:S01]  /*12c0*/  IMAD.MOV.U32 R2, RZ, RZ, -0x1 ;  /* 0xffffffffff027424 */ /* 0x000fe200078e00ff */
[----:B------:R-:W3:Y:S01]  /*12d0*/  LDC R31, c[0x0][0x658] ;  /* 0x00019600ff1f7b82 */ /* 0x000ee20000000800 */
[----:B------:R-:W-:Y:S01]  /*12e0*/  IMAD.IADD R9, R9, 0x1, R11 ;  /* 0x0000000109097824 */ /* 0x000fe200078e020b */
[----:B-1----:R-:W-:-:S04]  /*12f0*/  ISETP.NE.U32.AND P0, PT, R32, RZ, PT ;  /* 0x000000ff2000720c */ /* 0x002fc80003f05070 */
[----:B------:R-:W-:Y:S02]  /*1300*/  ISETP.NE.AND.EX P0, PT, R33, RZ, PT, P0 ;  /* 0x000000ff2100720c */ /* 0x000fe40003f05300 */
[----:B------:R-:W1:Y:S01]  /*1310*/  LDC R29, c[0x0][0x600] ;  /* 0x00018000ff1d7b82 */ /* 0x000e620000000800 */
[-CC-:B--2---:R-:W-:Y:S02]  /*1320*/  SHF.R.U64 R27, R8, R10.reuse, R9.reuse ;  /* 0x0000000a081b7219 */ /* 0x184fe40000001209 */
[----:B------:R-:W-:-:S05]  /*1330*/  SHF.R.U32.HI R8, RZ, R10, R9 ;  /* 0x0000000aff087219 */ /* 0x000fca0000011609 */
[----:B------:R-:W2:Y:S01]  /*1340*/  LDC R22, c[0x0][0x648] ;  /* 0x00019200ff167b82 */ /* 0x000ea20000000800 */
[-CC-:B0-----:R-:W-:Y:S02]  /*1350*/  SHF.R.U64 R34, R27, R13.reuse, R8.reuse ;  /* 0x0000000d1b227219 */ /* 0x181fe40000001208 */
[----:B------:R-:W-:-:S05]  /*1360*/  SHF.R.U32.HI R8, RZ, R13, R8 ;  /* 0x0000000dff087219 */ /* 0x000fca0000011608 */
[----:B------:R-:W0:Y:S01]  /*1370*/  LDC R24, c[0x0][0x638] ;  /* 0x00018e00ff187b82 */ /* 0x000e220000000800 */
[-CC-:B---3--:R-:W-:Y:S02]  /*1380*/  SHF.R.U64 R36, R34, R31.reuse, R8.reuse ;  /* 0x0000001f22247219 */ /* 0x188fe40000001208 */
[-C--:B------:R-:W-:Y:S02]  /*1390*/  SHF.L.U32 R2, R2, R31.reuse, RZ ;  /* 0x0000001f02027219 */ /* 0x080fe400000006ff */
[----:B------:R-:W-:Y:S01]  /*13a0*/  SHF.R.U32.HI R9, RZ, R31, R8 ;  /* 0x0000001fff097219 */ /* 0x000fe20000011608 */
[----:B------:R-:W-:Y:S01]  /*13b0*/  IMAD.MOV.U32 R8, RZ, RZ, R36 ;  /* 0x000000ffff087224 */ /* 0x000fe200078e0024 */
[----:B------:R-:W-:Y:S01]  /*13c0*/  LOP3.LUT R15, RZ, R2, RZ, 0x33, !PT ;  /* 0x00000002ff0f7212 */ /* 0x000fe200078e33ff */
[----:B------:R-:W3:Y:S01]  /*13d0*/  LDC R28, c[0x0][0x610] ;  /* 0x00018400ff1c7b82 */ /* 0x000ee20000000800 */
[----:B------:R-:W-:Y:S05]  /*13e0*/  @!P0 BRA `(.L_x_15) ;  /* 0x0000000000288947 */ /* 0x000fea0003800000 */
[----:B------:R-:W4:Y:S02]  /*13f0*/  LDC R13, c[0x0][0x64c] ;  /* 0x00019300ff0d7b82 */ /* 0x000f240000000800 */
[----:B----4-:R-:W-:-:S05]  /*1400*/  IADD3 R13, P0, R36, R13, RZ ;  /* 0x0000000d240d7210 */ /* 0x010fca0007f1e0ff */
        /* <DEDUP_REMOVED lines=8> */
.L_x_15:
[----:B--2---:R-:W-:Y:S01]  /*1490*/  SHF.R.U64 R7, R8, R22, R9 ;  /* 0x0000001608077219 */ /* 0x004fe20000001209 */
[----:B-1----:R-:W-:Y:S01]  /*14a0*/  VIADD R8, R29, 0xffffffff ;  /* 0xffffffff1d087836 */ /* 0x002fe20000000000 */
[----:B------:R-:W-:Y:S01]  /*14b0*/  SHF.L.U32 R2, R26, R31, RZ ;  /* 0x0000001f1a027219 */ /* 0x000fe200000006ff */
[----:B------:R-:W-:Y:S01]  /*14c0*/  @P1 IMAD R21, R25, R20, R6 ;  /* 0x0000001419151224 */ /* 0x000fe200078e0206 */
[----:B------:R-:W-:Y:S01]  /*14d0*/  LOP3.LUT R15, R34, R15, RZ, 0xc0, !PT ;  /* 0x0000000f220f7212 */ /* 0x000fe200078ec0ff */
[----:B------:R-:W-:Y:S01]  /*14e0*/  IMAD.MOV R9, RZ, RZ, -R7 ;  /* 0x000000ffff097224 */ /* 0x000fe200078e0a07 */
[----:B------:R-:W-:-:S03]  /*14f0*/  LOP3.LUT R8, R27, R8, RZ, 0xc0, !PT ;  /* 0x000000081b087212 */ /* 0x000fc600078ec0ff */
[----:B------:R-:W-:Y:S02]  /*1500*/  IMAD R6, R2, R7, R15 ;  /* 0x0000000702067224 */ /* 0x000fe400078e020f */
[----:B0-----:R-:W-:Y:S02]  /*1510*/  IMAD R2, R9, R24, R36 ;  /* 0x0000001809027224 */ /* 0x001fe400078e0224 */
[----:B---3--:R-:W-:Y:S02]  /*1520*/  IMAD R19, R6, R28, R21 ;  /* 0x0000001c06137224 */ /* 0x008fe400078e0215 */
[----:B------:R-:W-:Y:S02]  /*1530*/  IMAD R2, R2, R29, R8 ;  /* 0x0000001d02027224 */ /* 0x000fe400078e0208 */
[----:B------:R-:W-:-:S03]  /*1540*/  IMAD.MOV.U32 R6, RZ, RZ, 0x1 ;  /* 0x00000001ff067424 */ /* 0x000fc600078e00ff */
[----:B------:R-:W-:Y:S02]  /*1550*/  SEL R22, R2, R19, !P1 ;  /* 0x0000001302167207 */ /* 0x000fe40004800000 */
[----:B------:R-:W-:Y:S01]  /*1560*/  SEL R19, R19, R2, !P1 ;  /* 0x0000000213137207 */ /* 0x000fe20004800000 */
[----:B------:R-:W-:Y:S01]  /*1570*/  IMAD.MOV.U32 R2, RZ, RZ, R30 ;  /* 0x000000ffff027224 */ /* 0x000fe200078e001e */
[----:B------:R-:W-:-:S07]  /*1580*/  PRMT R8, R6, 0x7610, R8 ;  /* 0x0000761006087816 */ /* 0x000fce0000000008 */
.L_x_13:
[----:B------:R-:W-:Y:S05]  /*1590*/  @!P2 BRA `(.L_x_16) ;  /* 0x00000000000ca947 */ /* 0x000fea0003800000 */
[----:B------:R-:W-:Y:S01]  /*15a0*/  UCGABAR_WAIT ;  /* 0x0000000000007dc7 */ /* 0x000fe20008000000 */
[----:B------:R-:W-:Y:S01]  /*15b0*/  CCTL.IVALL ;  /* 0x00000000ff00798f */ /* 0x000fe20002000000 */
[----:B------:R-:W-:Y:S05]  /*15c0*/  BRA `(.L_x_17) ;  /* 0x0000000000047947 */ /* 0x000fea0003800000 */
.L_x_16:
[----:B------:R-:W-:Y:S06]  /*15d0*/  BAR.SYNC.DEFER_BLOCKING 0x0 ;  /* 0x0000000000007b1d */ /* 0x000fec0000010000 */
.L_x_17:
[----:B------:R-:W-:Y:S05]  /*15e0*/  @!P3 BRA `(.L_x_18) ;  /* 0x000000540020b947 */ /* 0x000fea0003800000 */
[----:B------:R-:W-:-:S13]  /*15f0*/  ISETP.GT.U32.AND P0, PT, R35, 0x1, PT ;  /* 0x000000012300780c */ /* 0x000fda0003f04070 */
[----:B------:R-:W-:Y:S05]  /*1600*/  @P0 EXIT ;  /* 0x000000000000094d */ /* 0x000fea0003800000 */
.L_x_19:
[----:B------:R-:W-:-:S08]  /*1610*/  NOP ;  /* 0x0000000000007918 */ /* 0x000fd00000000000 */
[----:B------:R-:W1:Y:S02]  /*1620*/  USETMAXREG.TRY_ALLOC.CTAPOOL UP0, 0xe8 ;  /* 0x000000e8000079c8 */ /* 0x000e640008000600 */
[----:B-1----:R-:W-:-:S13]  /*1630*/  PLOP3.LUT P0, PT, PT, PT, UP0, 0x80, 0x0 ;  /* 0x000000000000781c */ /* 0x002fda0003f0f008 */
[----:B------:R-:W-:Y:S05]  /*1640*/  @!P0 BRA `(.L_x_19) ;  /* 0xfffffffc00f08947 */ /* 0x000fea000383ffff */
[----:B------:R-:W-:-:S13]  /*1650*/  LOP3.LUT P0, RZ, R8, 0xff, RZ, 0xc0, !PT ;  /* 0x000000ff08ff7812 */ /* 0x000fda000780c0ff */
[----:B------:R-:W-:Y:S05]  /*1660*/  @!P0 EXIT ;  /* 0x000000000000894d */ /* 0x000fea0003800000 */
[----:B------:R-:W1:Y:S01]  /*1670*/  S2UR UR4, SR_CgaCtaId ;  /* 0x00000000000479c3 */ /* 0x000e620000008800 */
[----:B------:R-:W-:Y:S01]  /*1680*/  VIADD R14, R14, 0xffffffff ;  /* 0xffffffff0e0e7836 */ /* 0x000fe20000000000 */
[CC--:B------:R-:W-:Y:S01]  /*1690*/  LEA.HI R4, R0.reuse, R3.reuse, RZ, 0x2 ;  /* 0x0000000300047211 */ /* 0x0c0fe200078f10ff */
[----:B------:R-:W-:Y:S01]  /*16a0*/  UMOV UR41, 0x400 ;  /* 0x0000040000297882 */ /* 0x000fe20000000000 */
[----:B------:R-:W-:Y:S01]  /*16b0*/  LEA.HI R0, R0, R3, RZ, 0x5 ;  /* 0x0000000300007211 */ /* 0x000fe200078f28ff */
[----:B------:R-:W-:Y:S01]  /*16c0*/  UISETP.LT.AND UP0, UPT, UR40, 0x1, UPT ;  /* 0x000000012800788c */ /* 0x000fe2000bf01270 */
[----:B------:R-:W-:Y:S01]  /*16d0*/  R2UR UR42, R14 ;  /* 0x000000000e2a72ca */ /* 0x000fe200000e0000 */
[----:B------:R-:W-:Y:S01]  /*16e0*/  ULDC UR6, c[0x0][0x284] ;  /* 0x0000a10000067ab9 */ /* 0x000fe20000000800 */
[--C-:B------:R-:W-:Y:S01]  /*16f0*/  SHF.R.S32.HI R92, RZ, 0x2, R4.reuse ;  /* 0x00000002ff5c7819 */ /* 0x100fe20000011404 */
[----:B------:R-:W-:Y:S01]  /*1700*/  USEL UR43, UR40, 0x1, UP0 ;  /* 0x00000001282b7887 */ /* 0x000fe20008000000 */
[----:B------:R-:W-:Y:S01]  /*1710*/  SHF.R.S32.HI R5, RZ, 0x1f, R4 ;  /* 0x0000001fff057819 */ /* 0x000fe20000011404 */
[----:B------:R-:W-:Y:S01]  /*1720*/  USHF.L.U32 UR46, UR40, 0x1, URZ ;  /* 0x00000001282e7899 */ /* 0x000fe2000800063f */
[----:B------:R-:W-:Y:S01]  /*1730*/  LOP3.LUT R94, R4, 0xfffffffc, RZ, 0xc0, !PT ;  /* 0xfffffffc045e7812 */ /* 0x000fe200078ec0ff */
[----:B------:R-:W-:Y:S01]  /*1740*/  UIADD3 UR43, -UR43, UR40, URZ ;  /* 0x000000282b2b7290 */ /* 0x000fe2000fffe13f */
[----:B------:R-:W-:-:S02]  /*1750*/  LEA.HI R5, R5, R92, RZ, 0x3 ;  /* 0x0000005c05057211 */ /* 0x000fc400078f18ff */
[----:B------:R-:W-:Y:S01]  /*1760*/  ISETP.NE.AND P0, PT, R14, RZ, PT ;  /* 0x000000ff0e00720c */ /* 0x000fe20003f05270 */
[----:B------:R-:W-:Y:S01]  /*1770*/  IMAD.IADD R94, R3, 0x1, -R94 ;  /* 0x00000001035e7824 */ /* 0x000fe200078e0a5e */
[----:B------:R-:W-:Y:S01]  /*1780*/  LOP3.LUT R5, R5, 0xfffffff8, RZ, 0xc0, !PT ;  /* 0xfffffff805057812 */ /* 0x000fe200078ec0ff */
[----:B------:R-:W-:Y:S01]  /*1790*/  USHF.L.U32 UR42, UR42, 0x3, URZ ;  /* 0x000000032a2a7899 */ /* 0x000fe2000800063f */
[----:B------:R-:W-:Y:S02]  /*17a0*/  LOP3.LUT R102, R16, 0x1, RZ, 0xfc, !PT ;  /* 0x0000000110667812 */ /* 0x000fe400078efcff */
[----:B------:R-:W-:Y:S01]  /*17b0*/  SEL R103, RZ, 0x1, P0 ;  /* 0x00000001ff677807 */ /* 0x000fe20000000000 */
[----:B------:R-:W-:Y:S01]  /*17c0*/  IMAD.IADD R92, R92, 0x1, -R5 ;  /* 0x000000015c5c7824 */ /* 0x000fe200078e0a05 */
[----:B-1----:R-:W-:Y:S01]  /*17d0*/  ULEA UR41, UR4, UR41, 0x18 ;  /* 0x0000002904297291 */ /* 0x002fe2000f8ec03f */
[----:B------:R-:W-:Y:S01]  /*17e0*/  SHF.R.S32.HI R5, RZ, 0x5, R0 ;  /* 0x00000005ff057819 */ /* 0x000fe20000011400 */
[----:B------:R-:W-:-:S02]  /*17f0*/  IMAD.U32 R96, RZ, RZ, UR42 ;  /* 0x0000002aff607e24 */ /* 0x000fc4000f8e00ff */
[----:B------:R-:W-:Y:S01]  /*1800*/  UIADD3 UR47, UR41, 0x130, URZ ;  /* 0x00000130292f7890 */ /* 0x000fe2000fffe03f */
[--C-:B------:R-:W-:Y:S01]  /*1810*/  SHF.R.S32.HI R93, RZ, 0x1f, R92.reuse ;  /* 0x0000001fff5d7819 */ /* 0x100fe2000001145c */
[----:B------:R-:W-:Y:S01]  /*1820*/  UIADD3 UR4, UR41, 0x200, URZ ;  /* 0x0000020029047890 */ /* 0x000fe2000fffe03f */
[C-C-:B------:R-:W-:Y:S01]  /*1830*/  IMAD R99, R5.reuse, -0x10, -R92.reuse ;  /* 0xfffffff005637824 */ /* 0x140fe200078e0a5c */
[----:B------:R-:W-:Y:S01]  /*1840*/  UIADD3 UR5, UR41, 0x12200, URZ ;  /* 0x0001220029057890 */ /* 0x000fe2000fffe03f */
[C---:B------:R-:W-:Y:S01]  /*1850*/  LOP3.LUT R98, R96.reuse, 0x8, RZ, 0xc0, !PT ;  /* 0x0000000860627812 */ /* 0x040fe200078ec0ff */
[----:B------:R-:W-:Y:S01]  /*1860*/  USHF.R.U32.HI UR4, URZ, 0x4, UR4 ;  /* 0x000000043f047899 */ /* 0x000fe20008011604 */
[----:B------:R-:W-:Y:S01]  /*1870*/  IMAD.U32 R95, RZ, RZ, UR47 ;  /* 0x0000002fff5f7e24 */ /* 0x000fe2000f8e00ff */
[----:B------:R-:W-:Y:S01]  /*1880*/  USHF.R.U32.HI UR5, URZ, 0x4, UR5 ;  /* 0x000000043f057899 */ /* 0x000fe20008011605 */
[----:B------:R-:W-:Y:S01]  /*1890*/  IMAD.WIDE R92, R5, 0x10, R92 ;  /* 0x00000010055c7825 */ /* 0x000fe200078e025c */
[----:B------:R-:W-:Y:S01]  /*18a0*/  ULOP3.LUT UR4, UR4, 0x3fff, URZ, 0xc0, !UPT ;  /* 0x00003fff04047892 */ /* 0x000fe2000f8ec03f */
[----:B------:R-:W-:Y:S01]  /*18b0*/  LOP3.LUT R96, R96, 0x8, RZ, 0xc, !PT ;  /* 0x0000000860607812 */ /* 0x000fe200078e0cff */
[----:B------:R-:W-:Y:S01]  /*18c0*/  ULOP3.LUT UR5, UR5, 0x3fff, URZ, 0xc0, !UPT ;  /* 0x00003fff05057892 */ /* 0x000fe2000f8ec03f */
[----:B------:R-:W-:Y:S01]  /*18d0*/  VIADD R97, R95, UR42 ;  /* 0x0000002a5f617c36 */ /* 0x000fe20008000000 */
[----:B------:R-:W-:Y:S01]  /*18e0*/  LOP3.LUT R98, R98, 0x18, RZ, 0x3c, !PT ;  /* 0x0000001862627812 */ /* 0x000fe200078e3cff */
[----:B------:R-:W-:Y:S01]  /*18f0*/  VIADD R99, R99, UR6 ;  /* 0x0000000663637c36 */ /* 0x000fe20008000000 */
[----:B------:R-:W-:-:S02]  /*1900*/  ULOP3.LUT UR44, UR4, 0x10000, URZ, 0xfc, !UPT ;  /* 0x00010000042c7892 */ /* 0x000fc4000f8efc3f */
[----:B------:R-:W-:-:S12]  /*1910*/  ULOP3.LUT UR45, UR5, 0x10000, URZ, 0xfc, !UPT ;  /* 0x00010000052d7892 */ /* 0x000fd8000f8efc3f */
.L_x_167:
[----:B------:R-:W-:Y:S01]  /*1920*/  SHF.L.U32 R0, R103, 0x1f, RZ ;  /* 0x0000001f67007819 */ /* 0x000fe200000006ff */
[----:B------:R-:W-:Y:S02]  /*1930*/  ULDC UR4, c[0x0][0x28c] ;  /* 0x0000a30000047ab9 */ /* 0x000fe40000000800 */
[----:B------:R-:W-:Y:S01]  /*1940*/  ISETP.LT.AND P1, PT, RZ, UR4, PT ;  /* 0x00000004ff007c0c */ /* 0x000fe2000bf21270 */
[----:B------:R-:W1:Y:S02]  /*1950*/  SYNCS.PHASECHK.TRANS64.TRYWAIT P0, [R95+UR42], R0 ;  /* 0x000000005f0075a7 */ /* 0x000e64000800016a */
[----:B-1-34-:R-:W-:Y:S10]  /*1960*/  @!P0 BRA `(.L_x_20) ;  /* 0x0000006800a08947 */ /* 0x01aff40003800000 */
.L_x_203:
[----:B------:R-:W-:Y:S05]  /*1970*/  @P1 BRA `(.L_x_21) ;  /* 0x0000000000401947 */ /* 0x000fea0003800000 */
[----:B-1----:R-:W-:Y:S01]  /*1980*/  MOV R0, 0x0 ;  /* 0x0000000000007802 */ /* 0x002fe20000000f00 */
[----:B------:R-:W-:Y:S01]  /*1990*/  ULDC.64 UR4, c[0x4][0x68] ;  /* 0x01001a0000047ab9 */ /* 0x000fe20000000a00 */
[----:B------:R-:W-:Y:S01]  /*19a0*/  ULDC.64 UR6, c[0x4][0x8] ;  /* 0x0100020000067ab9 */ /* 0x000fe20000000a00 */
[----:B------:R-:W-:Y:S01]  /*19b0*/  IMAD.U32 R4, RZ, RZ, UR4 ;  /* 0x00000004ff047e24 */ /* 0x000fe2000f8e00ff */
[----:B------:R1:W2:Y:S01]  /*19c0*/  LDC.64 R14, c[0x4][R0] ;  /* 0x01000000000e7b82 */ /* 0x0002a20000000a00 */
[----:B------:R-:W-:Y:S01]  /*19d0*/  IMAD.U32 R5, RZ, RZ, UR5 ;  /* 0x00000005ff057e24 */ /* 0x000fe2000f8e00ff */
[----:B------:R-:W-:Y:S01]  /*19e0*/  ULDC.64 UR4, c[0x4][0x70] ;  /* 0x01001c0000047ab9 */ /* 0x000fe20000000a00 */
[----:B------:R-:W-:Y:S02]  /*19f0*/  IMAD.U32 R10, RZ, RZ, UR6 ;  /* 0x00000006ff0a7e24 */ /* 0x000fe4000f8e00ff */
[----:B------:R-:W-:Y:S02]  /*1a00*/  IMAD.U32 R6, RZ, RZ, UR4 ;  /* 0x00000004ff067e24 */ /* 0x000fe4000f8e00ff */
[----:B------:R-:W-:-:S02]  /*1a10*/  IMAD.U32 R7, RZ, RZ, UR5 ;  /* 0x00000005ff077e24 */ /* 0x000fc4000f8e00ff */
[----:B------:R-:W-:Y:S02]  /*1a20*/  IMAD.U32 R11, RZ, RZ, UR7 ;  /* 0x00000007ff0b7e24 */ /* 0x000fe4000f8e00ff */
[----:B------:R-:W-:Y:S02]  /*1a30*/  IMAD.MOV.U32 R8, RZ, RZ, 0x1e1 ;  /* 0x000001e1ff087424 */ /* 0x000fe400078e00ff */
[----:B0-----:R-:W-:Y:S02]  /*1a40*/  IMAD.MOV.U32 R12, RZ, RZ, 0x1 ;  /* 0x00000001ff0c7424 */ /* 0x001fe400078e00ff */
[----:B-1----:R-:W-:-:S07]  /*1a50*/  IMAD.MOV.U32 R13, RZ, RZ, RZ ;  /* 0x000000ffff0d7224 */ /* 0x002fce00078e00ff */
[----:B------:R-:W-:-:S07]  /*1a60*/  LEPC R20, `(.L_x_21) ;  /* 0x000000001014794e */ /* 0x000fce0000000000 */
[----:B--2--5:R-:W-:Y:S05]  /*1a70*/  CALL.ABS.NOINC R14 ;  /* 0x000000000e007343 */ /* 0x024fea0003c00000 */
.L_x_21:
[----:B------:R-:W-:-:S13]  /*1a80*/  ISETP.NE.AND P0, PT, R102, 0x3, PT ;  /* 0x000000036600780c */ /* 0x000fda0003f05270 */
[----:B------:R-:W-:Y:S05]  /*1a90*/  @!P0 BRA `(.L_x_22) ;  /* 0x0000000000048947 */ /* 0x000fea0003800000 */
[----:B------:R-:W-:Y:S01]  /*1aa0*/  BPT.TRAP 0x1 ;  /* 0x000000040000795c */ /* 0x000fe20000300000 */
.L_x_22:
[----:B------:R-:W-:Y:S02]  /*1ab0*/  IMAD.U32 R3, RZ, RZ, UR38 ;  /* 0x00000026ff037e24 */ /* 0x000fe4000f8e00ff */
[----:B-1----:R-:W-:-:S03]  /*1ac0*/  IMAD.U32 R0, RZ, RZ, UR39 ;  /* 0x00000027ff007e24 */ /* 0x002fc6000f8e00ff */
[----:B------:R-:W-:Y:S02]  /*1ad0*/  LEA R3, R3, UR41, 0x3 ;  /* 0x0000002903037c11 */ /* 0x000fe4000f8e18ff */
[----:B------:R-:W-:-:S04]  /*1ae0*/  SHF.L.U32 R0, R0, 0x1f, RZ ;  /* 0x0000001f00007819 */ /* 0x000fc800000006ff */
[----:B------:R1:W2:Y:S01]  /*1af0*/  SYNCS.PHASECHK.TRANS64.TRYWAIT P1, [R3+URZ], R0 ;  /* 0x00000000030075a7 */ /* 0x0002a2000802017f */
[----:B------:R-:W-:Y:S05]  /*1b00*/  @!P0 BRA `(.L_x_23) ;  /* 0x0000000000048947 */ /* 0x000fea0003800000 */
[----:B------:R-:W-:Y:S01]  /*1b10*/  BPT.TRAP 0x1 ;  /* 0x000000040000795c */ /* 0x000fe20000300000 */
.L_x_23:
[----:B--2---:R-:W-:Y:S05]  /*1b20*/  @P1 BRA `(.L_x_24) ;  /* 0x0000000000081947 */ /* 0x004fea0003800000 */
[----:B------:R-:W2:Y:S02]  /*1b30*/  SYNCS.PHASECHK.TRANS64.TRYWAIT P1, [R3+URZ], R0 ;  /* 0x00000000030075a7 */ /* 0x000ea4000802017f */
[----:B--2---:R-:W-:Y:S05]  /*1b40*/  @!P1 BRA `(.L_x_25) ;  /* 0x00000068003c9947 */ /* 0x004fea0003800000 */
.L_x_24:
[----:B------:R-:W-:Y:S05]  /*1b50*/  WARPSYNC.ALL ;  /* 0x0000000000007948 */ /* 0x000fea0003800000 */
[----:B------:R-:W-:Y:S01]  /*1b60*/  ULEA UR4, UR38, UR44, 0x8 ;  /* 0x0000002c26047291 */ /* 0x000fe2000f8e403f */
[----:B------:R-:W-:Y:S01]  /*1b70*/  WARPGROUP.ARRIVE ;  /* 0x00000000000079c5 */ /* 0x000fe20000000000 */
[----:B------:R-:W-:Y:S01]  /*1b80*/  ULEA UR6, UR38, UR45, 0x9 ;  /* 0x0000002d26067291 */ /* 0x000fe2000f8e483f */
[----:B-12---:R-:W-:Y:S01]  /*1b90*/  IMAD.U32 R0, RZ, RZ, UR43 ;  /* 0x0000002bff007e24 */ /* 0x006fe2000f8e00ff */
[----:B------:R-:W-:Y:S01]  /*1ba0*/  UMOV UR5, 0x80000020 ;  /* 0x8000002000057882 */ /* 0x000fe20000000000 */
[----:B------:R-:W-:-:S03]  /*1bb0*/  UMOV UR7, 0x80000020 ;  /* 0x8000002000077882 */ /* 0x000fc60000000000 */
[----:B------:R-:W-:-:S03]  /*1bc0*/  ISETP.GE.AND P1, PT, R0, 0x1, PT ;  /* 0x000000010000780c */ /* 0x000fc60003f26270 */
[----:B------:R-:W-:Y:S01]  /*1bd0*/  HGMMA.64x128x16.F32.BF16 R24, gdesc[UR4], RZ, !UPT, gsb0 ;  /* 0x01e00000041879f0 */ /* 0x000fe2000c0018ff */
[----:B------:R-:W-:Y:S02]  /*1be0*/  UIADD3 UR4, UR4, 0x2, URZ ;  /* 0x0000000204047890 */ /* 0x000fe4000fffe03f */
[----:B------:R-:W-:Y:S01]  /*1bf0*/  UIADD3 UR6, UR6, 0x2, URZ ;  /* 0x0000000206067890 */ /* 0x000fe2000fffe03f */
[----:B------:R-:W-:Y:S01]  /*1c00*/  UMOV UR5, 0x80000020 ;  /* 0x8000002000057882 */ /* 0x000fe20000000000 */
[----:B------:R-:W-:Y:S01]  /*1c10*/  UMOV UR7, 0x80000020 ;  /* 0x8000002000077882 */ /* 0x000fe20000000000 */
[----:B------:R-:W-:Y:S02]  /*1c20*/  WARPGROUP.DEPBAR.LE gsb0, 0x0 ;  /* 0x00008000000079c5 */ /* 0x000fe40000010000 */
[----:B------:R-:W-:-:S06]  /*1c30*/  WARPGROUP.ARRIVE ;  /* 0x00000000000079c5 */ /* 0x000fcc0000000000 */
[----:B------:R-:W-:Y:S03]  /*1c40*/  HGMMA.64x128x16.F32.BF16 R24, gdesc[UR4], R24, gsb0 ;  /* 0x01e00000041879f0 */ /* 0x000fe60008001818 */
[----:B------:R-:W-:Y:S02]  /*1c50*/  WARPGROUP.DEPBAR.LE gsb0, 0x0 ;  /* 0x00008000000079c5 */ /* 0x000fe40000010000 */
[----:B------:R-:W-:Y:S05]  /*1c60*/  @!P1 BRA `(.L_x_26) ;  /* 0x0000000000d49947 */ /* 0x000fea0003800000 */
[----:B------:R-:W-:Y:S01]  /*1c70*/  UIADD3 UR4, UR38, 0x1, URZ ;  /* 0x0000000126047890 */ /* 0x000fe2000fffe03f */
[----:B------:R-:W-:Y:S02]  /*1c80*/  IMAD.U32 R0, RZ, RZ, UR43 ;  /* 0x0000002bff007e24 */ /* 0x000fe4000f8e00ff */
[----:B------:R-:W-:Y:S01]  /*1c90*/  IMAD.U32 R3, RZ, RZ, UR38 ;  /* 0x00000026ff037e24 */ /* 0x000fe2000f8e00ff */
[----:B------:R-:W-:-:S04]  /*1ca0*/  UISETP.NE.AND UP0, UPT, UR4, 0x12, UPT ;  /* 0x000000120400788c */ /* 0x000fc8000bf05270 */
[----:B------:R-:W-:Y:S02]  /*1cb0*/  USEL UR5, URZ, 0x1, UP0 ;  /* 0x000000013f057887 */ /* 0x000fe40008000000 */
[----:B------:R-:W-:Y:S02]  /*1cc0*/  USEL UR8, UR4, URZ, UP0 ;  /* 0x0000003f04087287 */ /* 0x000fe40008000000 */
[----:B------:R-:W-:-:S06]  /*1cd0*/  ULOP3.LUT UR5, UR39, UR5, URZ, 0x3c, !UPT ;  /* 0x0000000527057292 */ /* 0x000fcc000f8e3c3f */
[----:B------:R-:W-:-:S07]  /*1ce0*/  IMAD.U32 R6, RZ, RZ, UR5 ;  /* 0x00000005ff067e24 */ /* 0x000fce000f8e00ff */
.L_x_33:
[----:B------:R-:W-:Y:S05]  /*1cf0*/  @!P0 BRA `(.L_x_27) ;  /* 0x0000000000048947 */ /* 0x000fea0003800000 */
[----:B------:R-:W-:Y:S01]  /*1d00*/  BPT.TRAP 0x1 ;  /* 0x000000040000795c */ /* 0x000fe20000300000 */
.L_x_27:
[----:B------:R-:W-:Y:S01]  /*1d10*/  ULEA UR4, UR8, UR41, 0x3 ;  /* 0x0000002908047291 */ /* 0x000fe2000f8e183f */
[----:B------:R-:W-:-:S08]  /*1d20*/  SHF.L.U32 R4, R6, 0x1f, RZ ;  /* 0x0000001f06047819 */ /* 0x000fd000000006ff */
[----:B------:R1:W2:Y:S01]  /*1d30*/  SYNCS.PHASECHK.TRANS64.TRYWAIT P1, [UR4], R4 ;  /* 0x00000004ff0075a7 */ /* 0x0002a20008020144 */
[----:B------:R-:W-:Y:S05]  /*1d40*/  @!P0 BRA `(.L_x_28) ;  /* 0x0000000000048947 */ /* 0x000fea0003800000 */
[----:B------:R-:W-:Y:S01]  /*1d50*/  BPT.TRAP 0x1 ;  /* 0x000000040000795c */ /* 0x000fe20000300000 */
.L_x_28:
[----:B--2---:R-:W-:Y:S05]  /*1d60*/  @P1 BRA `(.L_x_29) ;  /* 0x0000000000081947 */ /* 0x004fea0003800000 */
[----:B------:R-:W2:Y:S02]  /*1d70*/  SYNCS.PHASECHK.TRANS64.TRYWAIT P1, [UR4], R4 ;  /* 0x00000004ff0075a7 */ /* 0x000ea40008020144 */
[----:B--2---:R-:W-:Y:S05]  /*1d80*/  @!P1 BRA `(.L_x_30) ;  /* 0x0000006400c09947 */ /* 0x004fea0003800000 */
.L_x_29:
[----:B------:R-:W-:Y:S01]  /*1d90*/  ULEA UR4, UR8, UR44, 0x8 ;  /* 0x0000002c08047291 */ /* 0x000fe2000f8e403f */
[----:B------:R-:W-:Y:S01]  /*1da0*/  WARPGROUP.ARRIVE ;  /* 0x00000000000079c5 */ /* 0x000fe20000000000 */
[----:B------:R-:W-:Y:S01]  /*1db0*/  ULEA UR6, UR8, UR45, 0x9 ;  /* 0x0000002d08067291 */ /* 0x000fe2000f8e483f */
[----:B------:R-:W-:Y:S01]  /*1dc0*/  UMOV UR5, 0x80000020 ;  /* 0x8000002000057882 */ /* 0x000fe20000000000 */
[----:B------:R-:W-:-:S07]  /*1dd0*/  UMOV UR7, 0x80000020 ;  /* 0x8000002000077882 */ /* 0x000fce0000000000 */
[----:B------:R-:W-:Y:S01]  /*1de0*/  HGMMA.64x128x16.F32.BF16 R24, gdesc[UR4], R24, gsb0 ;  /* 0x01e00000041879f0 */ /* 0x000fe20008001818 */
        /* <DEDUP_REMOVED lines=9> */
[----:B------:R-:W-:Y:S01]  /*1e80*/  BPT.TRAP 0x1 ;  /* 0x000000040000795c */ /* 0x000fe20000300000 */
.L_x_31:
[----:B------:R-:W-:-:S13]  /*1e90*/  ISETP.NE.AND P1, PT, R89, RZ, PT ;  /* 0x000000ff5900720c */ /* 0x000fda0003f25270 */
[----:B-12---:R-:W-:-:S05]  /*1ea0*/  @P1 LEA R4, R3, UR41, 0x3 ;  /* 0x0000002903041c11 */ /* 0x006fca000f8e18ff */
[----:B------:R-:W-:-:S05]  /*1eb0*/  @P1 VIADD R5, R4, 0x90 ;  /* 0x0000009004051836 */ /* 0x000fca0000000000 */
[----:B------:R-:W-:-:S04]  /*1ec0*/  @P1 PRMT R5, R88, 0x654, R5 ;  /* 0x0000065458051816 */ /* 0x000fc80000000005 */
[----:B------:R1:W-:Y:S01]  /*1ed0*/  @P1 SYNCS.ARRIVE.TRANS64.RED.A1T0 RZ, [R5+URZ], RZ ;  /* 0x000000ff05ff19a7 */ /* 0x0003e2000810043f */
[----:B------:R-:W-:-:S13]  /*1ee0*/  ISETP.GT.U32.AND P1, PT, R16, 0x1, PT ;  /* 0x000000011000780c */ /* 0x000fda0003f24070 */
[----:B-1----:R-:W-:Y:S05]  /*1ef0*/  @P1 BRA `(.L_x_32) ;  /* 0x0000000000041947 */ /* 0x002fea0003800000 */
[----:B------:R-:W-:Y:S01]  /*1f00*/  BPT.TRAP 0x1 ;  /* 0x000000040000795c */ /* 0x000fe20000300000 */
.L_x_32:
[----:B------:R-:W-:Y:S01]  /*1f10*/  UIADD3 UR8, UR8, 0x1, URZ ;  /* 0x0000000108087890 */ /* 0x000fe2000fffe03f */
[C---:B------:R-:W-:Y:S01]  /*1f20*/  ISETP.GT.AND P2, PT, R0.reuse, 0x1, PT ;  /* 0x000000010000780c */ /* 0x040fe20003f44270 */
[----:B------:R-:W-:Y:S02]  /*1f30*/  VIADD R3, R3, 0x1 ;  /* 0x0000000103037836 */ /* 0x000fe40000000000 */
[----:B------:R-:W-:Y:S01]  /*1f40*/  UISETP.NE.AND UP0, UPT, UR8, 0x12, UPT ;  /* 0x000000120800788c */ /* 0x000fe2000bf05270 */
[----:B------:R-:W-:Y:S02]  /*1f50*/  VIADD R0, R0, 0xffffffff ;  /* 0xffffffff00007836 */ /* 0x000fe40000000000 */
[C---:B------:R-:W-:Y:S01]  /*1f60*/  ISETP.NE.AND P1, PT, R3.reuse, 0x12, PT ;  /* 0x000000120300780c */ /* 0x040fe20003f25270 */
[----:B------:R-:W-:Y:S02]  /*1f70*/  USEL UR4, URZ, 0x1, UP0 ;  /* 0x000000013f047887 */ /* 0x000fe40008000000 */
[----:B------:R-:W-:Y:S01]  /*1f80*/  USEL UR8, UR8, URZ, UP0 ;  /* 0x0000003f08087287 */ /* 0x000fe20008000000 */
[----:B------:R-:W-:-:S03]  /*1f90*/  SEL R3, R3, RZ, P1 ;  /* 0x000000ff03037207 */ /* 0x000fc60000800000 */
[----:B------:R-:W-:Y:S01]  /*1fa0*/  LOP3.LUT R6, R6, UR4, RZ, 0x3c, !PT ;  /* 0x0000000406067c12 */ /* 0x000fe2000f8e3cff */
[----:B------:R-:W-:Y:S07]  /*1fb0*/  @P2 BRA `(.L_x_33) ;  /* 0xfffffffc004c2947 */ /* 0x000fee000383ffff */
.L_x_26:
[----:B------:R-:W1:Y:S01]  /*1fc0*/  LDC R0, c[0x0][0x28c] ;  /* 0x0000a300ff007b82 */ /* 0x000e620000000800 */
[----:B------:R2:W-:Y:S01]  /*1fd0*/  SYNCS.ARRIVE.TRANS64.A1T0 RZ, [R96+UR47], RZ ;  /* 0x000000ff60ff79a7 */ /* 0x0005e2000810002f */
[----:B-1----:R-:W-:-:S13]  /*1fe0*/  ISETP.GE.AND P1, PT, R0, 0x1, PT ;  /* 0x000000010000780c */ /* 0x002fda0003f26270 */
[----:B--2---:R-:W-:Y:S05]  /*1ff0*/  @!P1 BRA `(.L_x_34) ;  /* 0x0000000000449947 */ /* 0x004fea0003800000 */
[----:B------:R-:W-:Y:S05]  /*2000*/  @!P0 BRA `(.L_x_35) ;  /* 0x0000000000048947 */ /* 0x000fea0003800000 */
[----:B------:R-:W-:Y:S01]  /*2010*/  BPT.TRAP 0x1 ;  /* 0x000000040000795c */ /* 0x000fe20000300000 */
.L_x_35:
[----:B------:R-:W-:-:S13]  /*2020*/  ISETP.NE.AND P0, PT, R89, RZ, PT ;  /* 0x000000ff5900720c */ /* 0x000fda0003f05270 */
[----:B------:R-:W-:-:S05]  /*2030*/  VOTEU.ANY UP0, P0 ;  /* 0x00000000003f7886 */ /* 0x000fca0000000100 */
[----:B------:R-:W-:-:S06]  /*2040*/  @UP0 UIADD3 UR4, UR43, UR38, URZ ;  /* 0x000000262b040290 */ /* 0x000fcc000fffe03f */
[----:B------:R-:W-:Y:S02]  /*2050*/  IMAD.U32 R4, RZ, RZ, UR4 ;  /* 0x00000004ff047e24 */ /* 0x000fe4000f8e00ff */
[----:B------:R-:W-:Y:S02]  /*2060*/  IMAD.U32 R3, RZ, RZ, UR4 ;  /* 0x00000004ff037e24 */ /* 0x000fe4000f8e00ff */
[----:B------:R-:W-:-:S05]  /*2070*/  @P0 IMAD.WIDE.U32 R4, R4, 0x38e38e39, RZ ;  /* 0x38e38e3904040825 */ /* 0x000fca00078e00ff */
[----:B------:R-:W-:-:S05]  /*2080*/  @P0 SHF.R.U32.HI R0, RZ, 0x2, R5 ;  /* 0x00000002ff000819 */ /* 0x000fca0000011605 */
[----:B------:R-:W-:-:S05]  /*2090*/  @P0 IMAD R0, R0, -0x12, R3 ;  /* 0xffffffee00000824 */ /* 0x000fca00078e0203 */
[----:B------:R-:W-:-:S05]  /*20a0*/  @P0 LEA R0, R0, UR41, 0x3 ;  /* 0x0000002900000c11 */ /* 0x000fca000f8e18ff */
[----:B------:R-:W-:-:S05]  /*20b0*/  @P0 VIADD R3, R0, 0x90 ;  /* 0x0000009000030836 */ /* 0x000fca0000000000 */
[----:B------:R-:W-:-:S04]  /*20c0*/  @P0 PRMT R3, R88, 0x654, R3 ;  /* 0x0000065458030816 */ /* 0x000fc80000000003 */
[----:B------:R1:W-:Y:S01]  /*20d0*/  @P0 SYNCS.ARRIVE.TRANS64.RED.A1T0 RZ, [R3+URZ], RZ ;  /* 0x000000ff03ff09a7 */ /* 0x0003e2000810043f */
[----:B------:R-:W-:-:S13]  /*20e0*/  ISETP.GT.U32.AND P0, PT, R16, 0x1, PT ;  /* 0x000000011000780c */ /* 0x000fda0003f04070 */
[----:B-1----:R-:W-:Y:S05]  /*20f0*/  @P0 BRA `(.L_x_34) ;  /* 0x0000000000040947 */ /* 0x002fea0003800000 */
[----:B------:R-:W-:Y:S01]  /*2100*/  BPT.TRAP 0x1 ;  /* 0x000000040000795c */ /* 0x000fe20000300000 */
.L_x_34:
[----:B------:R-:W-:Y:S01]  /*2110*/  SHF.L.U32 R0, R103, 0x1f, RZ ;  /* 0x0000001f67007819 */ /* 0x000fe200000006ff */
[----:B------:R-:W-:Y:S01]  /*2120*/  UIADD3 UR38, UR46, UR38, URZ ;  /* 0x000000262e267290 */ /* 0x000fe2000fffe03f */
[----:B------:R-:W1:Y:S01]  /*2130*/  LDC R9, c[0x0][0x288] ;  /* 0x0000a200ff097b82 */ /* 0x000e620000000800 */
[----:B------:R-:W-:Y:S01]  /*2140*/  UISETP.GE.U32.AND UP1, UPT, UR46, 0x12, UPT ;  /* 0x000000122e00788c */ /* 0x000fe2000bf26070 */
[----:B------:R-:W-:Y:S01]  /*2150*/  IMAD.SHL.U32 R10, R94, 0x2, RZ ;  /* 0x000000025e0a7824 */ /* 0x000fe200078e00ff */
[----:B------:R-:W-:Y:S02]  /*2160*/  UISETP.GT.U32.AND UP0, UPT, UR38, 0x11, UPT ;  /* 0x000000112600788c */ /* 0x000fe4000bf04070 */
[----:B------:R-:W-:Y:S02]  /*2170*/  UIMAD.WIDE.U32 UR4, UR38, 0x38e38e39, URZ ;  /* 0x38e38e39260478a5 */ /* 0x000fe4000f8e003f */
[----:B------:R-:W-:Y:S01]  /*2180*/  UISETP.LT.U32.AND UP0, UPT, UR46, 0x12, UP0 ;  /* 0x000000122e00788c */ /* 0x000fe20008701070 */
[----:B------:R-:W2:Y:S01]  /*2190*/  SYNCS.PHASECHK.TRANS64.TRYWAIT P0, [R95+UR42+0x10], R0 ;  /* 0x000010005f0075a7 */ /* 0x000ea2000800016a */
[----:B------:R-:W-:Y:S01]  /*21a0*/  USHF.R.U32.HI UR4, URZ, 0x2, UR5 ;  /* 0x000000023f047899 */ /* 0x000fe20008011605 */
[----:B------:R-:W-:Y:S01]  /*21b0*/  SHF.R.S32.HI R11, RZ, 0x1f, R10 ;  /* 0x0000001fff0b7819 */ /* 0x000fe2000001140a */
[----:B------:R-:W-:-:S02]  /*21c0*/  USEL UR6, URZ, 0x1, !UP0 ;  /* 0x000000013f067887 */ /* 0x000fc4000c000000 */
[----:B------:R-:W-:Y:S02]  /*21d0*/  UIMAD UR38, UR4, -0x12, UR38 ;  /* 0xffffffee042678a4 */ /* 0x000fe4000f8e0226 */
[----:B------:R-:W-:-:S04]  /*21e0*/  ULOP3.LUT UR39, UR39, UR6, URZ, 0x3c, !UPT ;  /* 0x0000000627277292 */ /* 0x000fc8000f8e3c3f */
[----:B------:R-:W-:Y:S01]  /*21f0*/  @UP1 ULOP3.LUT UR39, UR39, 0x1, UR4, 0x78, !UPT ;  /* 0x0000000127271892 */ /* 0x000fe2000f8e7804 */
[----:B-12---:R-:W-:Y:S11]  /*2200*/  @!P0 BRA `(.L_x_36) ;  /* 0x0000006000b88947 */ /* 0x006ff60003800000 */
.L_x_204:
[----:B-1----:R-:W-:Y:S01]  /*2210*/  IMAD.SHL.U32 R0, R19, 0x40, RZ ;  /* 0x0000004013007824 */ /* 0x002fe200078e00ff */
[----:B------:R-:W-:Y:S01]  /*2220*/  ULDC UR6, c[0x0][0x284] ;  /* 0x0000a10000067ab9 */ /* 0x000fe20000000800 */
[----:B------:R-:W-:Y:S01]  /*2230*/  IMAD.SHL.U32 R20, R22, 0x80, RZ ;  /* 0x0000008016147824 */ /* 0x000fe200078e00ff */
[----:B0-----:R-:W-:Y:S01]  /*2240*/  SHF.R.S32.HI R13, RZ, 0x1f, R2 ;  /* 0x0000001fff0d7819 */ /* 0x001fe20000011402 */
[----:B------:R-:W-:Y:S01]  /*2250*/  ULDC.64 UR4, c[0x0][0x5d0] ;  /* 0x0001740000047ab9 */ /* 0x000fe20000000a00 */
[----:B------:R-:W-:Y:S01]  /*2260*/  ISETP.GE.AND P0, PT, R0, UR6, PT ;  /* 0x0000000600007c0c */ /* 0x000fe2000bf06270 */
[----:B------:R-:W-:Y:S01]  /*2270*/  IMAD.WIDE.U32 R4, R2, UR4, R10 ;  /* 0x0000000402047c25 */ /* 0x000fe2000f8e000a */
[----:B------:R-:W-:Y:S02]  /*2280*/  SHF.R.S32.HI R21, RZ, 0x1f, R20 ;  /* 0x0000001fff157819 */ /* 0x000fe40000011414 */
[C---:B------:R-:W-:Y:S01]  /*2290*/  ISETP.GE.OR P0, PT, R20.reuse, R9, P0 ;  /* 0x000000091400720c */ /* 0x040fe20000706670 */
[----:B------:R-:W-:Y:S01]  /*22a0*/  IMAD R3, R13, UR4, RZ ;  /* 0x000000040d037c24 */ /* 0x000fe2000f8e02ff */
[----:B------:R-:W-:-:S03]  /*22b0*/  IADD3 R4, P1, R20, R4, RZ ;  /* 0x0000000414047210 */ /* 0x000fc60007f3e0ff */
[----:B------:R-:W-:-:S05]  /*22c0*/  IMAD R3, R2, UR5, R3 ;  /* 0x0000000502037c24 */ /* 0x000fca000f8e0203 */
[----:B------:R-:W-:-:S03]  /*22d0*/  IADD3.X R5, R21, R5, R3, P1, !PT ;  /* 0x0000000515057210 */ /* 0x000fc60000ffe403 */
[----:B------:R-:W-:Y:S05]  /*22e0*/  @P0 BRA `(.L_x_37) ;  /* 0x0000004000300947 */ /* 0x000fea0003800000 */
[----:B------:R-:W0:Y:S01]  /*22f0*/  LDC.64 R6, c[0x0][0x5c8] ;  /* 0x00017200ff067b82 */ /* 0x000e220000000a00 */
[----:B-----5:R-:W-:Y:S01]  /*2300*/  FSETP.NEU.AND P0, PT, R91, RZ, PT ;  /* 0x000000ff5b00720b */ /* 0x020fe20003f0d000 */
[----:B------:R-:W-:Y:S01]  /*2310*/  IMAD R3, R94, -0x2, R9 ;  /* 0xfffffffe5e037824 */ /* 0x000fe200078e0209 */
[----:B------:R-:W-:Y:S01]  /*2320*/  BSSY B0, `(.L_x_37) ;  /* 0x0000408000007945 */ /* 0x000fe20003800000 */
[----:B------:R-:W-:-:S04]  /*2330*/  IMAD.WIDE R104, R19, 0x40, R92 ;  /* 0x0000004013687825 */ /* 0x000fc800078e025c */
[----:B------:R-:W-:Y:S02]  /*2340*/  IMAD.IADD R3, R3, 0x1, -R20 ;  /* 0x0000000103037824 */ /* 0x000fe400078e0a14 */
[----:B------:R-:W-:-:S03]  /*2350*/  IMAD.IADD R0, R99, 0x1, -R0 ;  /* 0x0000000163007824 */ /* 0x000fc600078e0a00 */
[----:B------:R-:W-:-:S04]  /*2360*/  ISETP.GT.AND P2, PT, R3, RZ, PT ;  /* 0x000000ff0300720c */ /* 0x000fc80003f44270 */
[----:B------:R-:W-:Y:S01]  /*2370*/  ISETP.GT.AND P1, PT, R0, RZ, P2 ;  /* 0x000000ff0000720c */ /* 0x000fe20001724270 */
[-C--:B0-----:R-:W-:Y:S02]  /*2380*/  IMAD R8, R105, R6.reuse, RZ ;  /* 0x0000000669087224 */ /* 0x081fe400078e02ff */
[----:B------:R-:W-:-:S04]  /*2390*/  IMAD.WIDE.U32 R106, R104, R6, R4 ;  /* 0x00000006686a7225 */ /* 0x000fc800078e0004 */
[----:B------:R-:W-:-:S04]  /*23a0*/  IMAD R5, R104, R7, R8 ;  /* 0x0000000768057224 */ /* 0x000fc800078e0208 */
[----:B------:R-:W-:Y:S01]  /*23b0*/  IMAD.IADD R9, R107, 0x1, R5 ;  /* 0x000000016b097824 */ /* 0x000fe200078e0205 */
[----:B------:R-:W-:Y:S06]  /*23c0*/  @!P0 BRA `(.L_x_38) ;  /* 0x0000002c00248947 */ /* 0x000fec0003800000 */
[----:B------:R-:W0:Y:S01]  /*23d0*/  LDC.64 R108, c[0x0][0x5b8] ;  /* 0x00016e00ff6c7b82 */ /* 0x000e220000000a00 */
[----:B------:R-:W-:-:S07]  /*23e0*/  ULDC.64 UR4, c[0x0][0x5c0] ;  /* 0x0001700000047ab9 */ /* 0x000fce0000000a00 */
[----:B------:R-:W1:Y:S08]  /*23f0*/  LDC.64 R110, c[0x0][0x5b0] ;  /* 0x00016c00ff6e7b82 */ /* 0x000e700000000a00 */
[----:B------:R-:W2:Y:S01]  /*2400*/  LDC.64 R112, c[0x0][0x5a8] ;  /* 0x00016a00ff707b82 */ /* 0x000ea20000000a00 */
[-C--:B0-----:R-:W-:Y:S02]  /*2410*/  IMAD R8, R13, R108.reuse, RZ ;  /* 0x0000006c0d087224 */ /* 0x081fe400078e02ff */
[----:B------:R-:W-:-:S04]  /*2420*/  IMAD.WIDE.U32 R4, R2, R108, R10 ;  /* 0x0000006c02047225 */ /* 0x000fc800078e000a */
[----:B------:R-:W-:Y:S01]  /*2430*/  IMAD R107, R2, R109, R8 ;  /* 0x0000006d026b7224 */ /* 0x000fe200078e0208 */
[----:B------:R-:W-:Y:S01]  /*2440*/  IADD3 R12, P0, R20, R4, RZ ;  /* 0x00000004140c7210 */ /* 0x000fe20007f1e0ff */
[----:B-1----:R-:W-:-:S03]  /*2450*/  IMAD R4, R105, R110, RZ ;  /* 0x0000006e69047224 */ /* 0x002fc600078e02ff */
[----:B------:R-:W-:Y:S01]  /*2460*/  IADD3.X R13, R21, R5, R107, P0, !PT ;  /* 0x00000005150d7210 */ /* 0x000fe200007fe46b */
[C---:B------:R-:W-:Y:S02]  /*2470*/  IMAD R109, R104.reuse, R111, R4 ;  /* 0x0000006f686d7224 */ /* 0x040fe400078e0204 */
[----:B------:R-:W-:-:S04]  /*2480*/  IMAD.WIDE.U32 R4, R104, R110, R12 ;  /* 0x0000006e68047225 */ /* 0x000fc800078e000c */
[----:B------:R-:W-:Y:S01]  /*2490*/  IMAD.IADD R5, R5, 0x1, R109 ;  /* 0x0000000105057824 */ /* 0x000fe200078e026d */
[----:B--2---:R-:W-:-:S04]  /*24a0*/  LEA R14, P0, R4, R112, 0x1 ;  /* 0x00000070040e7211 */ /* 0x004fc800078008ff */
[----:B------:R-:W-:-:S05]  /*24b0*/  LEA.HI.X R15, R4, R113, R5, 0x1, P0 ;  /* 0x00000071040f7211 */ /* 0x000fca00000f0c05 */
[----:B------:R-:W2:Y:S01]  /*24c0*/  @P1 LDG.E.LTC128B.U16 R19, desc[UR36][R14.64] ;  /* 0x000000240e131981 */ /* 0x000ea2000c1e1520 */
[----:B------:R-:W-:Y:S01]  /*24d0*/  IMAD.WIDE.U32 R4, R104, R110, R20 ;  /* 0x0000006e68047225 */ /* 0x000fe200078e0014 */
[----:B------:R-:W-:Y:S02]  /*24e0*/  BSSY B1, `(.L_x_39) ;  /* 0x0000015000017945 */ /* 0x000fe40003800000 */
[----:B------:R-:W-:-:S04]  /*24f0*/  IADD3 R100, P0, R10, R4, RZ ;  /* 0x000000040a647210 */ /* 0x000fc80007f1e0ff */
[----:B------:R-:W-:Y:S02]  /*2500*/  IADD3.X R101, R11, R109, R5, P0, !PT ;  /* 0x0000006d0b657210 */ /* 0x000fe400007fe405 */
[----:B------:R-:W-:Y:S01]  /*2510*/  LEA R8, P0, R106, UR4, 0x1 ;  /* 0x000000046a087c11 */ /* 0x000fe2000f8008ff */
[----:B------:R-:W-:-:S03]  /*2520*/  IMAD.WIDE.U32 R100, R2, R108, R100 ;  /* 0x0000006c02647225 */ /* 0x000fc600078e0064 */
[----:B------:R-:W-:Y:S02]  /*2530*/  LEA.HI.X R9, R106, UR5, R9, 0x1, P0 ;  /* 0x000000056a097c11 */ /* 0x000fe400080f0c09 */
[----:B------:R-:W-:-:S04]  /*2540*/  ISETP.GT.AND P0, PT, R3, 0x1, PT ;  /* 0x000000010300780c */ /* 0x000fc80003f04270 */
[----:B------:R-:W-:Y:S01]  /*2550*/  ISETP.GT.AND P3, PT, R0, RZ, P0 ;  /* 0x000000ff0000720c */ /* 0x000fe20000764270 */
[----:B--2---:R-:W-:-:S04]  /*2560*/  IMAD.U32 R4, R19, 0x10000, RZ ;  /* 0x0001000013047824 */ /* 0x004fc800078e00ff */
[----:B------:R-:W-:Y:S01]  /*2570*/  FMUL R5, R4, R91 ;  /* 0x0000005b04057220 */ /* 0x000fe20000400000 */
[----:B------:R-:W-:-:S03]  /*2580*/  LEA R4, P4, R100, R112, 0x1 ;  /* 0x0000007064047211 */ /* 0x000fc600078808ff */
[----:B------:R-:W-:-:S05]  /*2590*/  FFMA R5, R24, R90, R5 ;  /* 0x0000005a18057223 */ /* 0x000fca0000000005 */
[----:B------:R-:W-:Y:S01]  /*25a0*/  F2FP.BF16.F32.PACK_AB R14, RZ, R5 ;  /* 0x00000005ff0e723e */ /* 0x000fe200000010ff */
[----:B------:R-:W-:-:S03]  /*25b0*/  IMAD.IADD R5, R107, 0x1, R101 ;  /* 0x000000016b057824 */ /* 0x000fc600078e0265 */
[----:B------:R-:W-:Y:S01]  /*25c0*/  PRMT R15, R14, 0x7610, R15 ;  /* 0x000076100e0f7816 */ /* 0x000fe2000000000f */
[----:B------:R-:W-:Y:S01]  /*25d0*/  IMAD.SHL.U32 R14, R110, 0x8, RZ ;  /* 0x000000086e0e7824 */ /* 0x000fe200078e00ff */
[----:B------:R-:W-:-:S03]  /*25e0*/  LEA.HI.X R5, R100, R113, R5, 0x1, P4 ;  /* 0x0000007164057211 */ /* 0x000fc600020f0c05 */
[----:B------:R0:W-:Y:S02]  /*25f0*/  @P1 STG.E.U16 desc[UR36][R8.64], R15 ;  /* 0x0000000f08001986 */ /* 0x0001e4000c101524 */
[----:B0-----:R-:W-:Y:S01]  /*2600*/  SHF.L.U64.HI R15, R110, 0x3, R111 ;  /* 0x000000036e0f7819 */ /* 0x001fe2000001026f */
[----:B------:R-:W-:Y:S06]  /*2610*/  @!P3 BRA `(.L_x_40) ;  /* 0x000000000004b947 */ /* 0x000fec0003800000 */
[----:B------:R0:W5:Y:S02]  /*2620*/  LDG.E.LTC128B.U16 R19, desc[UR36][R4.64+0x2] ;  /* 0x0000022404137981 */ /* 0x000164000c1e1520 */
.L_x_40:
[----:B------:R-:W-:Y:S05]  /*2630*/  BSYNC B1 ;  /* 0x0000000000017941 */ /* 0x000fea0003800000 */
.L_x_39:
[----:B------:R-:W-:Y:S01]  /*2640*/  IMAD.WIDE.U32 R14, R104, R110, R14 ;  /* 0x0000006e680e7225 */ /* 0x000fe200078e000e */
[----:B------:R-:W-:-:S03]  /*2650*/  ISETP.GT.AND P2, PT, R0, 0x8, P2 ;  /* 0x000000080000780c */ /* 0x000fc60001744270 */
[----:B-----5:R-:W-:Y:S02]  /*2660*/  IMAD.U32 R22, R19, 0x10000, RZ ;  /* 0x0001000013167824 */ /* 0x020fe400078e00ff */
[----:B------:R-:W-:Y:S01]  /*2670*/  IMAD.IADD R109, R109, 0x1, R15 ;  /* 0x000000016d6d7824 */ /* 0x000fe200078e020f */
[----:B------:R-:W-:Y:S01]  /*2680*/  IADD3 R15, P1, R12, R14, RZ ;  /* 0x0000000e0c0f7210 */ /* 0x000fe20007f3e0ff */
[----:B------:R-:W-:-:S04]  /*2690*/  FMUL R22, R22, R91 ;  /* 0x0000005b16167220 */ /* 0x000fc80000400000 */
[----:B------:R-:W-:Y:S01]  /*26a0*/  FFMA R22, R25, R90, R22 ;  /* 0x0000005a19167223 */ /* 0x000fe20000000016 */
[----:B------:R-:W-:Y:S01]  /*26b0*/  IMAD.X R24, R109, 0x1, R13, P1 ;  /* 0x000000016d187824 */ /* 0x000fe200008e060d */
[----:B------:R-:W-:-:S03]  /*26c0*/  LEA R12, P1, R15, R112, 0x1 ;  /* 0x000000700f0c7211 */ /* 0x000fc600078208ff */
[----:B------:R-:W-:Y:S02]  /*26d0*/  F2FP.BF16.F32.PACK_AB R22, RZ, R22 ;  /* 0x00000016ff16723e */ /* 0x000fe400000010ff */
[----:B------:R-:W-:-:S03]  /*26e0*/  LEA.HI.X R13, R15, R113, R24, 0x1, P1 ;  /* 0x000000710f0d7211 */ /* 0x000fc600008f0c18 */
[----:B------:R1:W-:Y:S04]  /*26f0*/  @P3 STG.E.U16 desc[UR36][R8.64+0x2], R22 ;  /* 0x0000021608003986 */ /* 0x0003e8000c101524 */
[----:B------:R-:W2:Y:S01]  /*2700*/  @P2 LDG.E.LTC128B.U16 R19, desc[UR36][R12.64] ;  /* 0x000000240c132981 */ /* 0x000ea2000c1e1520 */
[----:B------:R-:W-:Y:S01]  /*2710*/  IADD3 R14, P1, P3, R10, R14, R20 ;  /* 0x0000000e0a0e7210 */ /* 0x000fe20007b3e014 */
[----:B------:R-:W-:Y:S01]  /*2720*/  BSSY B1, `(.L_x_41) ;  /* 0x0000011000017945 */ /* 0x000fe20003800000 */
[----:B------:R-:W-:Y:S02]  /*2730*/  SHF.L.U64.HI R7, R6, 0x4, R7 ;  /* 0x0000000406077819 */ /* 0x000fe40000010207 */
[----:B------:R-:W-:Y:S02]  /*2740*/  IADD3.X R15, R11, R109, R21, P1, P3 ;  /* 0x0000006d0b0f7210 */ /* 0x000fe40000fe6415 */
[----:B------:R-:W-:Y:S01]  /*2750*/  ISETP.GT.AND P0, PT, R0, 0x8, P0 ;  /* 0x000000080000780c */ /* 0x000fe20000704270 */
[----:B------:R-:W-:-:S04]  /*2760*/  IMAD.WIDE.U32 R14, R2, R108, R14 ;  /* 0x0000006c020e7225 */ /* 0x000fc800078e000e */
[----:B------:R-:W-:Y:S02]  /*2770*/  IMAD.IADD R2, R107, 0x1, R15 ;  /* 0x000000016b027824 */ /* 0x000fe400078e020f */
[----:B--2---:R-:W-:-:S04]  /*2780*/  IMAD.U32 R10, R19, 0x10000, RZ ;  /* 0x00010000130a7824 */ /* 0x004fc800078e00ff */
[----:B------:R-:W-:Y:S01]  /*2790*/  FMUL R11, R10, R91 ;  /* 0x0000005b0a0b7220 */ /* 0x000fe20000400000 */
[----:B------:R-:W-:Y:S02]  /*27a0*/  LEA R10, P1, R6, R8, 0x4 ;  /* 0x00000008060a7211 */ /* 0x000fe400078220ff */
[----:B------:R-:W-:Y:S01]  /*27b0*/  LEA R6, P3, R14, R112, 0x1 ;  /* 0x000000700e067211 */ /* 0x000fe200078608ff */
[----:B------:R-:W-:-:S05]  /*27c0*/  FFMA R11, R26, R90, R11 ;  /* 0x0000005a1a0b7223 */ /* 0x000fca000000000b */
[----:B------:R-:W-:Y:S01]  /*27d0*/  F2FP.BF16.F32.PACK_AB R12, RZ, R11 ;  /* 0x0000000bff0c723e */ /* 0x000fe200000010ff */
[----:B------:R-:W-:Y:S01]  /*27e0*/  IMAD.X R11, R7, 0x1, R9, P1 ;  /* 0x00000001070b7824 */ /* 0x000fe200008e0609 */
[----:B------:R-:W-:-:S04]  /*27f0*/  LEA.HI.X R7, R14, R113, R2, 0x1, P3 ;  /* 0x000000710e077211 */ /* 0x000fc800018f0c02 */
[----:B------:R1:W-:Y:S01]  /*2800*/  @P2 STG.E.U16 desc[UR36][R10.64], R12 ;  /* 0x0000000c0a002986 */ /* 0x0003e2000c101524 */
[----:B------:R-:W-:Y:S05]  /*2810*/  @!P0 BRA `(.L_x_42) ;  /* 0x0000000000048947 */ /* 0x000fea0003800000 */
[----:B------:R2:W5:Y:S02]  /*2820*/  LDG.E.LTC128B.U16 R19, desc[UR36][R6.64+0x2] ;  /* 0x0000022406137981 */ /* 0x000564000c1e1520 */
.L_x_42:
[----:B------:R-:W-:Y:S05]  /*2830*/  BSYNC B1 ;  /* 0x0000000000017941 */ /* 0x000fea0003800000 */
.L_x_41:
[----:B-----5:R-:W-:Y:S01]  /*2840*/  IMAD.U32 R2, R19, 0x10000, RZ ;  /* 0x0001000013027824 */ /* 0x020fe200078e00ff */
[----:B------:R-:W-:Y:S01]  /*2850*/  ISETP.GT.AND P1, PT, R3, 0x8, PT ;  /* 0x000000080300780c */ /* 0x000fe20003f24270 */
[----:B------:R-:W-:Y:S02]  /*2860*/  BSSY B1, `(.L_x_43) ;  /* 0x0000008000017945 */ /* 0x000fe40003800000 */
[----:B------:R-:W-:Y:S01]  /*2870*/  FMUL R2, R2, R91 ;  /* 0x0000005b02027220 */ /* 0x000fe20000400000 */
[----:B------:R-:W-:-:S03]  /*2880*/  ISETP.GT.AND P2, PT, R0, RZ, P1 ;  /* 0x000000ff0000720c */ /* 0x000fc60000f44270 */
[----:B------:R-:W-:-:S05]  /*2890*/  FFMA R2, R27, R90, R2 ;  /* 0x0000005a1b027223 */ /* 0x000fca0000000002 */
[----:B------:R-:W-:-:S05]  /*28a0*/  F2FP.BF16.F32.PACK_AB R2, RZ, R2 ;  /* 0x00000002ff02723e */ /* 0x000fca00000010ff */
[----:B------:R3:W-:Y:S01]  /*28b0*/  @P0 STG.E.U16 desc[UR36][R10.64+0x2], R2 ;  /* 0x000002020a000986 */ /* 0x0007e2000c101524 */
[----:B------:R-:W-:Y:S05]  /*28c0*/  @!P2 BRA `(.L_x_44) ;  /* 0x000000000004a947 */ /* 0x000fea0003800000 */
[----:B------:R4:W5:Y:S02]  /*28d0*/  LDG.E.LTC128B.U16 R19, desc[UR36][R4.64+0x10] ;  /* 0x0000102404137981 */ /* 0x000964000c1e1520 */
.L_x_44:
[----:B------:R-:W-:Y:S05]  /*28e0*/  BSYNC B1 ;  /* 0x0000000000017941 */ /* 0x000fea0003800000 */
.L_x_43:
[----:B---3-5:R-:W-:Y:S01]  /*28f0*/  IMAD.U32 R2, R19, 0x10000, RZ ;  /* 0x0001000013027824 */ /* 0x028fe200078e00ff */
        /* <DEDUP_REMOVED lines=9> */
.L_x_46:
[----:B------:R-:W-:Y:S05]  /*2990*/  BSYNC B1 ;  /* 0x0000000000017941 */ /* 0x000fea0003800000 */
.L_x_45:
[----:B-----5:R-:W-:Y:S01]  /*29a0*/  IMAD.U32 R2, R19, 0x10000, RZ ;  /* 0x0001000013027824 */ /* 0x020fe200078e00ff */
[----:B------:R-:W-:Y:S01]  /*29b0*/  ISETP.GT.AND P1, PT, R0, 0x8, P1 ;  /* 0x000000080000780c */ /* 0x000fe20000f24270 */
[----:B------:R-:W-:Y:S02]  /*29c0*/  BSSY B1, `(.L_x_47) ;  /* 0x0000007000017945 */ /* 0x000fe40003800000 */
[----:B------:R-:W-:-:S04]  /*29d0*/  FMUL R2, R2, R91 ;  /* 0x0000005b02027220 */ /* 0x000fc80000400000 */
[----:B------:R-:W-:-:S05]  /*29e0*/  FFMA R2, R29, R90, R2 ;  /* 0x0000005a1d027223 */ /* 0x000fca0000000002 */
[----:B------:R-:W-:-:S05]  /*29f0*/  F2FP.BF16.F32.PACK_AB R2, RZ, R2 ;  /* 0x00000002ff02723e */ /* 0x000fca00000010ff */
[----:B------:R0:W-:Y:S01]  /*2a00*/  @P3 STG.E.U16 desc[UR36][R8.64+0x12], R2 ;  /* 0x0000120208003986 */ /* 0x0001e2000c101524 */
[----:B------:R-:W-:Y:S05]  /*2a10*/  @!P1 BRA `(.L_x_48) ;  /* 0x0000000000049947 */ /* 0x000fea0003800000 */
[----:B------:R0:W5:Y:S02]  /*2a20*/  LDG.E.LTC128B.U16 R19, desc[UR36][R6.64+0x10] ;  /* 0x0000102406137981 */ /* 0x000164000c1e1520 */
.L_x_48:
[----:B------:R-:W-:Y:S05]  /*2a30*/  BSYNC B1 ;  /* 0x0000000000017941 */ /* 0x000fea0003800000 */
.L_x_47:
[----:B0----5:R-:W-:Y:S01]  /*2a40*/  IMAD.U32 R2, R19, 0x10000, RZ ;  /* 0x0001000013027824 */ /* 0x021fe200078e00ff */
[----:B------:R-:W-:Y:S01]  /*2a50*/  ISETP.GT.AND P0, PT, R0, 0x8, P0 ;  /* 0x000000080000780c */ /* 0x000fe20000704270 */
[----:B------:R-:W-:Y:S02]  /*2a60*/  BSSY B1, `(.L_x_49) ;  /* 0x0000007000017945 */ /* 0x000fe40003800000 */
[----:B---3--:R-:W-:-:S04]  /*2a70*/  FMUL R13, R2, R91 ;  /* 0x0000005b020d7220 */ /* 0x008fc80000400000 */
[----:B------:R-:W-:-:S05]  /*2a80*/  FFMA R13, R30, R90, R13 ;  /* 0x0000005a1e0d7223 */ /* 0x000fca000000000d */
[----:B------:R-:W-:-:S05]  /*2a90*/  F2FP.BF16.F32.PACK_AB R13, RZ, R13 ;  /* 0x0000000dff0d723e */ /* 0x000fca00000010ff */
[----:B------:R0:W-:Y:S01]  /*2aa0*/  @P1 STG.E.U16 desc[UR36][R10.64+0x10], R13 ;  /* 0x0000100d0a001986 */ /* 0x0001e2000c101524 */
[----:B------:R-:W-:Y:S05]  /*2ab0*/  @!P0 BRA `(.L_x_50) ;  /* 0x0000000000048947 */ /* 0x000fea0003800000 */
[----:B------:R3:W5:Y:S02]  /*2ac0*/  LDG.E.LTC128B.U16 R19, desc[UR36][R6.64+0x12] ;  /* 0x0000122406137981 */ /* 0x000764000c1e1520 */
.L_x_50:
[----:B------:R-:W-:Y:S05]  /*2ad0*/  BSYNC B1 ;  /* 0x0000000000017941 */ /* 0x000fea0003800000 */
.L_x_49:
        /* <DEDUP_REMOVED lines=10> */
.L_x_52:
[----:B------:R-:W-:Y:S05]  /*2b80*/  BSYNC B1 ;  /* 0x0000000000017941 */ /* 0x000fea0003800000 */
.L_x_51:
[----:B0----5:R-:W-:Y:S01]  /*2b90*/  IMAD.U32 R2, R19, 0x10000, RZ ;  /* 0x0001000013027824 */ /* 0x021fe200078e00ff */
        /* <DEDUP_REMOVED lines=9> */
.L_x_54:
[----:B------:R-:W-:Y:S05]  /*2c30*/  BSYNC B1 ;  /* 0x0000000000017941 */ /* 0x000fea0003800000 */
.L_x_53:
        /* <DEDUP_REMOVED lines=9> */
.L_x_56:
[----:B------:R-:W-:Y:S05]  /*2cd0*/  BSYNC B1 ;  /* 0x0000000000017941 */ /* 0x000fea0003800000 */
.L_x_55:
[----:B0----5:R-:W-:Y:S01]  /*2ce0*/  IMAD.U32 R2, R19, 0x10000, RZ ;  /* 0x0001000013027824 */ /* 0x021fe200078e00ff */
        /* <DEDUP_REMOVED lines=8> */
.L_x_58:
[----:B------:R-:W-:Y:S05]  /*2d70*/  BSYNC B1 ;  /* 0x0000000000017941 */ /* 0x000fea0003800000 */
.L_x_57:
        /* <DEDUP_REMOVED lines=10> */
.L_x_60:
[----:B------:R-:W-:Y:S05]  /*2e20*/  BSYNC B1 ;  /* 0x0000000000017941 */ /* 0x000fea0003800000 */
.L_x_59:
        /* <DEDUP_REMOVED lines=10> */
.L_x_62:
[----:B------:R-:W-:Y:S05]  /*2ed0*/  BSYNC B1 ;  /* 0x0000000000017941 */ /* 0x000fea0003800000 */
.L_x_61:
        /* <DEDUP_REMOVED lines=9> */
.L_x_64:
[----:B------:R-:W-:Y:S05]  /*2f70*/  BSYNC B1 ;  /* 0x0000000000017941 */ /* 0x000fea0003800000 */
.L_x_63:
        /* <DEDUP_REMOVED lines=9> */
.L_x_66:
[----:B------:R-:W-:Y:S05]  /*3010*/  BSYNC B1 ;  /* 0x0000000000017941 */ /* 0x000fea0003800000 */
.L_x_65:
        /* <DEDUP_REMOVED lines=10> */
.L_x_68:
[----:B------:R-:W-:Y:S05]  /*30c0*/  BSYNC B1 ;  /* 0x0000000000017941 */ /* 0x000fea0003800000 */
.L_x_67:
        /* <DEDUP_REMOVED lines=10> */
.L_x_70:
[----:B------:R-:W-:Y:S05]  /*3170*/  BSYNC B1 ;  /* 0x0000000000017941 */ /* 0x000fea0003800000 */
.L_x_69:
        /* <DEDUP_REMOVED lines=9> */
.L_x_72:
[----:B------:R-:W-:Y:S05]  /*3210*/  BSYNC B1 ;  /* 0x0000000000017941 */ /* 0x000fea0003800000 */
.L_x_71:
        /* <DEDUP_REMOVED lines=9> */
.L_x_74:
[----:B------:R-:W-:Y:S05]  /*32b0*/  BSYNC B1 ;  /* 0x0000000000017941 */ /* 0x000fea0003800000 */
.L_x_73:
        /* <DEDUP_REMOVED lines=10> */
.L_x_76:
[----:B------:R-:W-:Y:S05]  /*3360*/  BSYNC B1 ;  /* 0x0000000000017941 */ /* 0x000fea0003800000 */
.L_x_75:
        /* <DEDUP_REMOVED lines=10> */
.L_x_78:
[----:B------:R-:W-:Y:S05]  /*3410*/  BSYNC B1 ;  /* 0x0000000000017941 */ /* 0x000fea0003800000 */
.L_x_77:
        /* <DEDUP_REMOVED lines=9> */
.L_x_80:
[----:B------:R-:W-:Y:S05]  /*34b0*/  BSYNC B1 ;  /* 0x0000000000017941 */ /* 0x000fea0003800000 */
.L_x_79:
        /* <DEDUP_REMOVED lines=9> */
.L_x_82:
[----:B------:R-:W-:Y:S05]  /*3550*/  BSYNC B1 ;  /* 0x0000000000017941 */ /* 0x000fea0003800000 */
.L_x_81:
        /* <DEDUP_REMOVED lines=10> */
.L_x_84:
[----:B------:R-:W-:Y:S05]  /*3600*/  BSYNC B1 ;  /* 0x0000000000017941 */ /* 0x000fea0003800000 */
.L_x_83:
        /* <DEDUP_REMOVED lines=10> */
.L_x_86:
[----:B------:R-:W-:Y:S05]  /*36b0*/  BSYNC B1 ;  /* 0x0000000000017941 */ /* 0x000fea0003800000 */
.L_x_85:
        /* <DEDUP_REMOVED lines=9> */
.L_x_88:
[----:B------:R-:W-:Y:S05]  /*3750*/  BSYNC B1 ;  /* 0x0000000000017941 */ /* 0x000fea0003800000 */
.L_x_87:
        /* <DEDUP_REMOVED lines=9> */
.L_x_90:
[----:B------:R-:W-:Y:S05]  /*37f0*/  BSYNC B1 ;  /* 0x0000000000017941 */ /* 0x000fea0003800000 */
.L_x_89:
        /* <DEDUP_REMOVED lines=10> */
.L_x_92:
[----:B------:R-:W-:Y:S05]  /*38a0*/  BSYNC B1 ;  /* 0x0000000000017941 */ /* 0x000fea0003800000 */
.L_x_91:
        /* <DEDUP_REMOVED lines=10> */
.L_x_94:
[----:B------:R-:W-:Y:S05]  /*3950*/  BSYNC B1 ;  /* 0x0000000000017941 */ /* 0x000fea0003800000 */
.L_x_93:
        /* <DEDUP_REMOVED lines=9> */
.L_x_96:
[----:B------:R-:W-:Y:S05]  /*39f0*/  BSYNC B1 ;  /* 0x0000000000017941 */ /* 0x000fea0003800000 */
.L_x_95:
        /* <DEDUP_REMOVED lines=9> */
.L_x_98:
[----:B------:R-:W-:Y:S05]  /*3a90*/  BSYNC B1 ;  /* 0x0000000000017941 */ /* 0x000fea0003800000 */
.L_x_97:
        /* <DEDUP_REMOVED lines=10> */
.L_x_100:
[----:B------:R-:W-:Y:S05]  /*3b40*/  BSYNC B1 ;  /* 0x0000000000017941 */ /* 0x000fea0003800000 */
.L_x_99:
        /* <DEDUP_REMOVED lines=10> */
.L_x_102:
[----:B------:R-:W-:Y:S05]  /*3bf0*/  BSYNC B1 ;  /* 0x0000000000017941 */ /* 0x000fea0003800000 */
.L_x_101:
        /* <DEDUP_REMOVED lines=9> */
.L_x_104:
[----:B------:R-:W-:Y:S05]  /*3c90*/  BSYNC B1 ;  /* 0x0000000000017941 */ /* 0x000fea0003800000 */
.L_x_103:
        /* <DEDUP_REMOVED lines=9> */
.L_x_106:
[----:B------:R-:W-:Y:S05]  /*3d30*/  BSYNC B1 ;  /* 0x0000000000017941 */ /* 0x000fea0003800000 */
.L_x_105:
        /* <DEDUP_REMOVED lines=10> */
.L_x_108:
[----:B------:R-:W-:Y:S05]  /*3de0*/  BSYNC B1 ;  /* 0x0000000000017941 */ /* 0x000fea0003800000 */
.L_x_107:
        /* <DEDUP_REMOVED lines=10> */
.L_x_110:
[----:B------:R-:W-:Y:S05]  /*3e90*/  BSYNC B1 ;  /* 0x0000000000017941 */ /* 0x000fea0003800000 */
.L_x_109:
        /* <DEDUP_REMOVED lines=9> */
.L_x_112:
[----:B------:R-:W-:Y:S05]  /*3f30*/  BSYNC B1 ;  /* 0x0000000000017941 */ /* 0x000fea0003800000 */
.L_x_111:
        /* <DEDUP_REMOVED lines=9> */
.L_x_114:
[----:B------:R-:W-:Y:S05]  /*3fd0*/  BSYNC B1 ;  /* 0x0000000000017941 */ /* 0x000fea0003800000 */
.L_x_113:
        /* <DEDUP_REMOVED lines=10> */
.L_x_116:
[----:B------:R-:W-:Y:S05]  /*4080*/  BSYNC B1 ;  /* 0x0000000000017941 */ /* 0x000fea0003800000 */
.L_x_115:
        /* <DEDUP_REMOVED lines=10> */
.L_x_118:
[----:B------:R-:W-:Y:S05]  /*4130*/  BSYNC B1 ;  /* 0x0000000000017941 */ /* 0x000fea0003800000 */
.L_x_117:
        /* <DEDUP_REMOVED lines=9> */
.L_x_120:
[----:B------:R-:W-:Y:S05]  /*41d0*/  BSYNC B1 ;  /* 0x0000000000017941 */ /* 0x000fea0003800000 */
.L_x_119:
        /* <DEDUP_REMOVED lines=9> */
.L_x_122:
[----:B------:R-:W-:Y:S05]  /*4270*/  BSYNC B1 ;  /* 0x0000000000017941 */ /* 0x000fea0003800000 */
.L_x_121:
        /* <DEDUP_REMOVED lines=10> */
.L_x_124:
[----:B------:R-:W-:Y:S05]  /*4320*/  BSYNC B1 ;  /* 0x0000000000017941 */ /* 0x000fea0003800000 */
.L_x_123:
        /* <DEDUP_REMOVED lines=10> */
.L_x_126:
[----:B------:R-:W-:Y:S05]  /*43d0*/  BSYNC B1 ;  /* 0x0000000000017941 */ /* 0x000fea0003800000 */
.L_x_125:
        /* <DEDUP_REMOVED lines=9> */
.L_x_128:
[----:B------:R-:W-:Y:S05]  /*4470*/  BSYNC B1 ;  /* 0x0000000000017941 */ /* 0x000fea0003800000 */
.L_x_127:
        /* <DEDUP_REMOVED lines=9> */
.L_x_130:
[----:B------:R-:W-:Y:S05]  /*4510*/  BSYNC B1 ;  /* 0x0000000000017941 */ /* 0x000fea0003800000 */
.L_x_129:
        /* <DEDUP_REMOVED lines=10> */
.L_x_132:
[----:B------:R-:W-:Y:S05]  /*45c0*/  BSYNC B1 ;  /* 0x0000000000017941 */ /* 0x000fea0003800000 */
.L_x_131:
        /* <DEDUP_REMOVED lines=10> */
.L_x_134:
[----:B------:R-:W-:Y:S05]  /*4670*/  BSYNC B1 ;  /* 0x0000000000017941 */ /* 0x000fea0003800000 */
.L_x_133:
        /* <DEDUP_REMOVED lines=9> */
.L_x_136:
[----:B------:R-:W-:Y:S05]  /*4710*/  BSYNC B1 ;  /* 0x0000000000017941 */ /* 0x000fea0003800000 */
.L_x_135:
        /* <DEDUP_REMOVED lines=9> */
.L_x_138:
[----:B------:R-:W-:Y:S05]  /*47b0*/  BSYNC B1 ;  /* 0x0000000000017941 */ /* 0x000fea0003800000 */
.L_x_137:
        /* <DEDUP_REMOVED lines=10> */
.L_x_140:
[----:B------:R-:W-:Y:S05]  /*4860*/  BSYNC B1 ;  /* 0x0000000000017941 */ /* 0x000fea0003800000 */
.L_x_139:
        /* <DEDUP_REMOVED lines=10> */
.L_x_142:
[----:B------:R-:W-:Y:S05]  /*4910*/  BSYNC B1 ;  /* 0x0000000000017941 */ /* 0x000fea0003800000 */
.L_x_141:
        /* <DEDUP_REMOVED lines=9> */
.L_x_144:
[----:B------:R-:W-:Y:S05]  /*49b0*/  BSYNC B1 ;  /* 0x0000000000017941 */ /* 0x000fea0003800000 */
.L_x_143:
        /* <DEDUP_REMOVED lines=9> */
.L_x_146:
[----:B------:R-:W-:Y:S05]  /*4a50*/  BSYNC B1 ;  /* 0x0000000000017941 */ /* 0x000fea0003800000 */
.L_x_145:
        /* <DEDUP_REMOVED lines=10> */
.L_x_148:
[----:B------:R-:W-:Y:S05]  /*4b00*/  BSYNC B1 ;  /* 0x0000000000017941 */ /* 0x000fea0003800000 */
.L_x_147:
        /* <DEDUP_REMOVED lines=10> */
.L_x_150:
[----:B------:R-:W-:Y:S05]  /*4bb0*/  BSYNC B1 ;  /* 0x0000000000017941 */ /* 0x000fea0003800000 */
.L_x_149:
        /* <DEDUP_REMOVED lines=9> */
.L_x_152:
[----:B------:R-:W-:Y:S05]  /*4c50*/  BSYNC B1 ;  /* 0x0000000000017941 */ /* 0x000fea0003800000 */
.L_x_151:
        /* <DEDUP_REMOVED lines=9> */
.L_x_154:
[----:B------:R-:W-:Y:S05]  /*4cf0*/  BSYNC B1 ;  /* 0x0000000000017941 */ /* 0x000fea0003800000 */
.L_x_153:
        /* <DEDUP_REMOVED lines=10> */
.L_x_156:
[----:B------:R-:W-:Y:S05]  /*4da0*/  BSYNC B1 ;  /* 0x0000000000017941 */ /* 0x000fea0003800000 */
.L_x_155:
[----:B0----5:R-:W-:Y:S01]  /*4db0*/  IMAD.U32 R2, R19, 0x10000, RZ ;  /* 0x0001000013027824 */ /* 0x021fe200078e00ff */
[----:B------:R-:W-:Y:S01]  /*4dc0*/  ISETP.GT.AND P0, PT, R3, 0x79, PT ;  /* 0x000000790300780c */ /* 0x000fe20003f04270 */
[----:B------:R-:W-:Y:S01]  /*4dd0*/  @P2 IMAD.MOV.U32 R3, RZ, RZ, R9 ;  /* 0x000000ffff032224 */ /* 0x000fe200078e0009 */
[----:B------:R-:W-:Y:S01]  /*4de0*/  BSSY B1, `(.L_x_157) ;  /* 0x0000009000017945 */ /* 0x000fe20003800000 */
[----:B------:R-:W-:Y:S01]  /*4df0*/  FMUL R13, R2, R91 ;  /* 0x0000005b020d7220 */ /* 0x000fe20000400000 */
[----:B------:R-:W-:Y:S01]  /*4e00*/  @P2 IMAD.MOV.U32 R2, RZ, RZ, R8 ;  /* 0x000000ffff022224 */ /* 0x000fe200078e0008 */
[----:B------:R-:W-:Y:S02]  /*4e10*/  ISETP.GT.AND P3, PT, R0, RZ, P0 ;  /* 0x000000ff0000720c */ /* 0x000fe40000764270 */
[----:B------:R-:W-:-:S05]  /*4e20*/  FFMA R13, R84, R90, R13 ;  /* 0x0000005a540d7223 */ /* 0x000fca000000000d */
[----:B------:R-:W-:-:S05]  /*4e30*/  F2FP.BF16.F32.PACK_AB R13, RZ, R13 ;  /* 0x0000000dff0d723e */ /* 0x000fca00000010ff */
[----:B------:R0:W-:Y:S01]  /*4e40*/  @P2 STG.E.U16 desc[UR36][R2.64+0xf0], R13 ;  /* 0x0000f00d02002986 */ /* 0x0001e2000c101524 */
[----:B------:R-:W-:Y:S05]  /*4e50*/  @!P3 BRA `(.L_x_158) ;  /* 0x000000000004b947 */ /* 0x000fea0003800000 */
[----:B------:R0:W5:Y:S02]  /*4e60*/  LDG.E.LTC128B.U16 R19, desc[UR36][R4.64+0xf2] ;  /* 0x0000f22404137981 */ /* 0x000164000c1e1520 */
.L_x_158:
[----:B------:R-:W-:Y:S05]  /*4e70*/  BSYNC B1 ;  /* 0x0000000000017941 */ /* 0x000fea0003800000 */
.L_x_157:
        /* <DEDUP_REMOVED lines=9> */
.L_x_160:
[----:B------:R-:W-:Y:S05]  /*4f10*/  BSYNC B1 ;  /* 0x0000000000017941 */ /* 0x000fea0003800000 */
.L_x_159:
[----:B0----5:R-:W-:Y:S01]  /*4f20*/  IMAD.U32 R2, R19, 0x10000, RZ ;  /* 0x0001000013027824 */ /* 0x021fe200078e00ff */
[----:B------:R-:W-:Y:S01]  /*4f30*/  ISETP.GT.AND P0, PT, R0, 0x8, P0 ;  /* 0x000000080000780c */ /* 0x000fe20000704270 */
[----:B------:R-:W-:Y:S02]  /*4f40*/  BSSY B1, `(.L_x_161) ;  /* 0x000000a000017945 */ /* 0x000fe40003800000 */
[----:B------:R-:W-:Y:S01]  /*4f50*/  FMUL R3, R2, R91 ;  /* 0x0000005b02037220 */ /* 0x000fe20000400000 */
[----:B------:R-:W-:-:S03]  /*4f60*/  @P1 IMAD.MOV.U32 R2, RZ, RZ, R10 ;  /* 0x000000ffff021224 */ /* 0x000fc600078e000a */
[----:B------:R-:W-:-:S05]  /*4f70*/  FFMA R3, R86, R90, R3 ;  /* 0x0000005a56037223 */ /* 0x000fca0000000003 */
[----:B------:R-:W-:-:S04]  /*4f80*/  F2FP.BF16.F32.PACK_AB R3, RZ, R3 ;  /* 0x00000003ff03723e */ /* 0x000fc800000010ff */
[----:B----4-:R-:W-:Y:S01]  /*4f90*/  PRMT R4, R3, 0x7610, R4 ;  /* 0x0000761003047816 */ /* 0x010fe20000000004 */
[----:B------:R-:W-:-:S05]  /*4fa0*/  @P1 IMAD.MOV.U32 R3, RZ, RZ, R11 ;  /* 0x000000ffff031224 */ /* 0x000fca00078e000b */
[----:B------:R0:W-:Y:S01]  /*4fb0*/  @P1 STG.E.U16 desc[UR36][R2.64+0xf0], R4 ;  /* 0x0000f00402001986 */ /* 0x0001e2000c101524 */
[----:B------:R-:W-:Y:S05]  /*4fc0*/  @!P0 BRA `(.L_x_162) ;  /* 0x0000000000048947 */ /* 0x000fea0003800000 */
[----:B------:R4:W5:Y:S02]  /*4fd0*/  LDG.E.LTC128B.U16 R19, desc[UR36][R6.64+0xf2] ;  /* 0x0000f22406137981 */ /* 0x000964000c1e1520 */
.L_x_162:
[----:B------:R-:W-:Y:S05]  /*4fe0*/  BSYNC B1 ;  /* 0x0000000000017941 */ /* 0x000fea0003800000 */
.L_x_161:
[----:B------:R-:W-:Y:S05]  /*4ff0*/  @!P0 BRA `(.L_x_163) ;  /* 0x0000001000e88947 */ /* 0x000fea0003800000 */
[----:B-----5:R-:W-:-:S04]  /*5000*/  IMAD.U32 R0, R19, 0x10000, RZ ;  /* 0x0001000013007824 */ /* 0x020fc800078e00ff */
[----:B------:R-:W-:-:S04]  /*5010*/  FMUL R0, R0, R91 ;  /* 0x0000005b00007220 */ /* 0x000fc80000400000 */
[----:B------:R-:W-:-:S05]  /*5020*/  FFMA R0, R87, R90, R0 ;  /* 0x0000005a57007223 */ /* 0x000fca0000000000 */
[----:B------:R-:W-:-:S05]  /*5030*/  F2FP.BF16.F32.PACK_AB R0, RZ, R0 ;  /* 0x00000000ff00723e */ /* 0x000fca00000010ff */
[----:B------:R0:W-:Y:S01]  /*5040*/  STG.E.U16 desc[UR36][R10.64+0xf2], R0 ;  /* 0x0000f2000a007986 */ /* 0x0001e2000c101524 */
[----:B------:R-:W-:Y:S05]  /*5050*/  BRA `(.L_x_163) ;  /* 0x0000001000d07947 */ /* 0x000fea0003800000 */
.L_x_38:
[----:B------:R-:W-:Y:S01]  /*5060*/  ISETP.GT.AND P0, PT, R3, 0x1, PT ;  /* 0x000000010300780c */ /* 0x000fe20003f04270 */
[----:B------:R-:W-:Y:S01]  /*5070*/  ULDC.64 UR4, c[0x0][0x5c0] ;  /* 0x0001700000047ab9 */ /* 0x000fe20000000a00 */
[-C--:B------:R-:W-:Y:S01]  /*5080*/  FMUL R24, R24, R90.reuse ;  /* 0x0000005a18187220 */ /* 0x080fe20000400000 */
[-C--:B------:R-:W-:Y:S01]  /*5090*/  FMUL R25, R25, R90.reuse ;  /* 0x0000005a19197220 */ /* 0x080fe20000400000 */
[----:B------:R-:W-:Y:S01]  /*50a0*/  ISETP.GT.AND P3, PT, R0, RZ, P0 ;  /* 0x000000ff0000720c */ /* 0x000fe20000764270 */
[-C--:B------:R-:W-:Y:S01]  /*50b0*/  FMUL R26, R26, R90.reuse ;  /* 0x0000005a1a1a7220 */ /* 0x080fe20000400000 */
[----:B------:R-:W-:Y:S01]  /*50c0*/  LEA R4, P4, R106, UR4, 0x1 ;  /* 0x000000046a047c11 */ /* 0x000fe2000f8808ff */
[----:B------:R-:W-:Y:S01]  /*50d0*/  FMUL R27, R27, R90 ;  /* 0x0000005a1b1b7220 */ /* 0x000fe20000400000 */
[----:B------:R-:W-:Y:S01]  /*50e0*/  F2FP.BF16.F32.PACK_AB R24, RZ, R24 ;  /* 0x00000018ff18723e */ /* 0x000fe200000010ff */
[-C--:B------:R-:W-:Y:S01]  /*50f0*/  FMUL R28, R28, R90.reuse ;  /* 0x0000005a1c1c7220 */ /* 0x080fe20000400000 */
[----:B------:R-:W-:Y:S01]  /*5100*/  LEA.HI.X R5, R106, UR5, R9, 0x1, P4 ;  /* 0x000000056a057c11 */ /* 0x000fe2000a0f0c09 */
[-C--:B------:R-:W-:Y:S01]  /*5110*/  FMUL R29, R29, R90.reuse ;  /* 0x0000005a1d1d7220 */ /* 0x080fe20000400000 */
[----:B------:R-:W-:Y:S01]  /*5120*/  F2FP.BF16.F32.PACK_AB R25, RZ, R25 ;  /* 0x00000019ff19723e */ /* 0x000fe200000010ff */
[-C--:B------:R-:W-:Y:S01]  /*5130*/  FMUL R30, R30, R90.reuse ;  /* 0x0000005a1e1e7220 */ /* 0x080fe20000400000 */
[----:B------:R-:W-:Y:S01]  /*5140*/  SHF.L.U64.HI R7, R6, 0x4, R7 ;  /* 0x0000000406077819 */ /* 0x000fe20000010207 */
[----:B------:R-:W-:Y:S01]  /*5150*/  @P1 STG.E.U16 desc[UR36][R4.64], R24 ;  /* 0x0000001804001986 */ /* 0x000fe2000c101524 */
[----:B------:R-:W-:Y:S01]  /*5160*/  ISETP.GT.AND P1, PT, R3, 0x8, PT ;  /* 0x000000080300780c */ /* 0x000fe20003f24270 */
[----:B------:R-:W-:Y:S01]  /*5170*/  FMUL R31, R31, R90 ;  /* 0x0000005a1f1f7220 */ /* 0x000fe20000400000 */
[----:B------:R-:W-:Y:S01]  /*5180*/  ISETP.GT.AND P4, PT, R0, 0x8, P0 ;  /* 0x000000080000780c */ /* 0x000fe20000784270 */
[----:B------:R-:W-:Y:S01]  /*5190*/  @P3 STG.E.U16 desc[UR36][R4.64+0x2], R25 ;  /* 0x0000021904003986 */ /* 0x000fe2000c101524 */
[----:B------:R-:W-:Y:S01]  /*51a0*/  LEA R6, P3, R6, R4, 0x4 ;  /* 0x0000000406067211 */ /* 0x000fe200078620ff */
[-C--:B------:R-:W-:Y:S01]  /*51b0*/  FMUL R32, R32, R90.reuse ;  /* 0x0000005a20207220 */ /* 0x080fe20000400000 */
[C---:B------:R-:W-:Y:S01]  /*51c0*/  ISETP.GT.AND P2, PT, R0.reuse, 0x8, P2 ;  /* 0x000000080000780c */ /* 0x040fe20001744270 */
[-C--:B------:R-:W-:Y:S01]  /*51d0*/  FMUL R33, R33, R90.reuse ;  /* 0x0000005a21217220 */ /* 0x080fe20000400000 */
[----:B------:R-:W-:Y:S01]  /*51e0*/  ISETP.GT.AND P0, PT, R3, 0x9, PT ;  /* 0x000000090300780c */ /* 0x000fe20003f04270 */
[----:B------:R-:W-:Y:S01]  /*51f0*/  IMAD.X R7, R7, 0x1, R5, P3 ;  /* 0x0000000107077824 */ /* 0x000fe200018e0605 */
[----:B------:R-:W-:Y:S01]  /*5200*/  ISETP.GT.AND P5, PT, R0, RZ, P1 ;  /* 0x000000ff0000720c */ /* 0x000fe20000fa4270 */
[-C--:B------:R-:W-:Y:S01]  /*5210*/  FMUL R34, R34, R90.reuse ;  /* 0x0000005a22227220 */ /* 0x080fe20000400000 */
[----:B------:R-:W-:Y:S01]  /*5220*/  ISETP.GT.AND P3, PT, R0, RZ, P0 ;  /* 0x000000ff0000720c */ /* 0x000fe20000764270 */
[----:B------:R-:W-:Y:S01]  /*5230*/  FMUL R35, R35, R90 ;  /* 0x0000005a23237220 */ /* 0x000fe20000400000 */
[----:B------:R-:W-:Y:S01]  /*5240*/  F2FP.BF16.F32.PACK_AB R26, RZ, R26 ;  /* 0x0000001aff1a723e */ /* 0x000fe200000010ff */
[-C--:B------:R-:W-:Y:S01]  /*5250*/  FMUL R36, R36, R90.reuse ;  /* 0x0000005a24247220 */ /* 0x080fe20000400000 */
[----:B------:R-:W-:Y:S01]  /*5260*/  F2FP.BF16.F32.PACK_AB R27, RZ, R27 ;  /* 0x0000001bff1b723e */ /* 0x000fe200000010ff */
[----:B------:R-:W-:Y:S01]  /*5270*/  FMUL R37, R37, R90 ;  /* 0x0000005a25257220 */ /* 0x000fe20000400000 */
[----:B------:R-:W-:Y:S01]  /*5280*/  F2FP.BF16.F32.PACK_AB R28, RZ, R28 ;  /* 0x0000001cff1c723e */ /* 0x000fe200000010ff */
[----:B------:R-:W-:Y:S01]  /*5290*/  @P2 STG.E.U16 desc[UR36][R6.64], R26 ;  /* 0x0000001a06002986 */ /* 0x000fe2000c101524 */
[----:B------:R-:W-:Y:S01]  /*52a0*/  F2FP.BF16.F32.PACK_AB R29, RZ, R29 ;  /* 0x0000001dff1d723e */ /* 0x000fe200000010ff */
[-C--:B------:R-:W-:Y:S01]  /*52b0*/  FMUL R38, R38, R90.reuse ;  /* 0x0000005a26267220 */ /* 0x080fe20000400000 */
[C---:B------:R-:W-:Y:S01]  /*52c0*/  ISETP.GT.AND P2, PT, R0.reuse, 0x8, P1 ;  /* 0x000000080000780c */ /* 0x040fe20000f44270 */
[----:B------:R-:W-:Y:S01]  /*52d0*/  @P4 STG.E.U16 desc[UR36][R6.64+0x2], R27 ;  /* 0x0000021b06004986 */ /* 0x000fe2000c101524 */
[----:B------:R-:W-:Y:S01]  /*52e0*/  ISETP.GT.AND P1, PT, R3, 0x10, PT ;  /* 0x000000100300780c */ /* 0x000fe20003f24270 */
[----:B------:R-:W-:Y:S01]  /*52f0*/  FMUL R39, R39, R90 ;  /* 0x0000005a27277220 */ /* 0x000fe20000400000 */
[----:B------:R-:W-:Y:S01]  /*5300*/  F2FP.BF16.F32.PACK_AB R30, RZ, R30 ;  /* 0x0000001eff1e723e */ /* 0x000fe200000010ff */
[----:B------:R-:W-:Y:S01]  /*5310*/  @P5 STG.E.U16 desc[UR36][R4.64+0x10], R28 ;  /* 0x0000101c04005986 */ /* 0x000fe2000c101524 */
[----:B------:R-:W-:Y:S01]  /*5320*/  ISETP.GT.AND P4, PT, R0, RZ, P1 ;  /* 0x000000ff0000720c */ /* 0x000fe20000f84270 */
[-C--:B------:R-:W-:Y:S01]  /*5330*/  FMUL R40, R40, R90.reuse ;  /* 0x0000005a28287220 */ /* 0x080fe20000400000 */
[----:B------:R-:W-:Y:S01]  /*5340*/  F2FP.BF16.F32.PACK_AB R31, RZ, R31 ;  /* 0x0000001fff1f723e */ /* 0x000fe200000010ff */
[----:B------:R-:W-:Y:S01]  /*5350*/  @P3 STG.E.U16 desc[UR36][R4.64+0x12], R29 ;  /* 0x0000121d04003986 */ /* 0x000fe2000c101524 */
[----:B------:R-:W-:Y:S01]  /*5360*/  ISETP.GT.AND P3, PT, R0, 0x8, P0 ;  /* 0x000000080000780c */ /* 0x000fe20000764270 */
[----:B------:R-:W-:Y:S01]  /*5370*/  FMUL R41, R41, R90 ;  /* 0x0000005a29297220 */ /* 0x000fe20000400000 */
[----:B------:R-:W-:Y:S01]  /*5380*/  ISETP.GT.AND P0, PT, R3, 0x11, PT ;  /* 0x000000110300780c */ /* 0x000fe20003f04270 */
[----:B------:R-:W-:Y:S01]  /*5390*/  @P2 STG.E.U16 desc[UR36][R6.64+0x10], R30 ;  /* 0x0000101e06002986 */ /* 0x000fe2000c101524 */
[----:B------:R-:W-:Y:S01]  /*53a0*/  F2FP.BF16.F32.PACK_AB R32, RZ, R32 ;  /* 0x00000020ff20723e */ /* 0x000fe200000010ff */
[-C--:B------:R-:W-:Y:S01]  /*53b0*/  FMUL R42, R42, R90.reuse ;  /* 0x0000005a2a2a7220 */ /* 0x080fe20000400000 */
[C---:B------:R-:W-:Y:S01]  /*53c0*/  ISETP.GT.AND P5, PT, R0.reuse, RZ, P0 ;  /* 0x000000ff0000720c */ /* 0x040fe200007a4270 */
[-C--:B------:R-:W-:Y:S01]  /*53d0*/  FMUL R43, R43, R90.reuse ;  /* 0x0000005a2b2b7220 */ /* 0x080fe20000400000 */
[----:B------:R-:W-:Y:S01]  /*53e0*/  ISETP.GT.AND P2, PT, R0, 0x8, P1 ;  /* 0x000000080000780c */ /* 0x000fe20000f44270 */
[-C--:B------:R-:W-:Y:S01]  /*53f0*/  FMUL R44, R44, R90.reuse ;  /* 0x0000005a2c2c7220 */ /* 0x080fe20000400000 */
[----:B------:R-:W-:Y:S01]  /*5400*/  ISETP.GT.AND P1, PT, R3, 0x18, PT ;  /* 0x000000180300780c */ /* 0x000fe20003f24270 */
[-C--:B------:R-:W-:Y:S01]  /*5410*/  FMUL R45, R45, R90.reuse ;  /* 0x0000005a2d2d7220 */ /* 0x080fe20000400000 */
[----:B------:R-:W-:Y:S01]  /*5420*/  F2FP.BF16.F32.PACK_AB R33, RZ, R33 ;  /* 0x00000021ff21723e */ /* 0x000fe200000010ff */
[----:B------:R-:W-:Y:S01]  /*5430*/  @P3 STG.E.U16 desc[UR36][R6.64+0x12], R31 ;  /* 0x0000121f06003986 */ /* 0x000fe2000c101524 */
[----:B------:R-:W-:Y:S01]  /*5440*/  ISETP.GT.AND P3, PT, R0, 0x8, P0 ;  /* 0x000000080000780c */ /* 0x000fe20000764270 */
[-C--:B------:R-:W-:Y:S01]  /*5450*/  FMUL R46, R46, R90.reuse ;  /* 0x0000005a2e2e7220 */ /* 0x080fe20000400000 */
[----:B------:R-:W-:Y:S01]  /*5460*/  ISETP.GT.AND P0, PT, R3, 0x19, PT ;  /* 0x000000190300780c */ /* 0x000fe20003f04270 */
[----:B------:R-:W-:Y:S01]  /*5470*/  @P4 STG.E.U16 desc[UR36][R4.64+0x20], R32 ;  /* 0x0000202004004986 */ /* 0x000fe2000c101524 */
[C---:B------:R-:W-:Y:S01]  /*5480*/  ISETP.GT.AND P4, PT, R0.reuse, RZ, P1 ;  /* 0x000000ff0000720c */ /* 0x040fe20000f84270 */
[----:B------:R-:W-:Y:S01]  /*5490*/  FMUL R47, R47, R90 ;  /* 0x0000005a2f2f7220 */ /* 0x000fe20000400000 */
[----:B------:R-:W-:Y:S01]  /*54a0*/  F2FP.BF16.F32.PACK_AB R34, RZ, R34 ;  /* 0x00000022ff22723e */ /* 0x000fe200000010ff */
[----:B------:R-:W-:Y:S01]  /*54b0*/  @P5 STG.E.U16 desc[UR36][R4.64+0x22], R33 ;  /* 0x0000222104005986 */ /* 0x000fe2000c101524 */
[----:B------:R-:W-:Y:S01]  /*54c0*/  ISETP.GT.AND P5, PT, R0, RZ, P0 ;  /* 0x000000ff0000720c */ /* 0x000fe200007a4270 */
[----:B------:R-:W-:Y:S01]  /*54d0*/  FMUL R48, R48, R90 ;  /* 0x0000005a30307220 */ /* 0x000fe20000400000 */
[----:B------:R-:W-:Y:S01]  /*54e0*/  F2FP.BF16.F32.PACK_AB R35, RZ, R35 ;  /* 0x00000023ff23723e */ /* 0x000fe200000010ff */
[----:B------:R-:W-:Y:S01]  /*54f0*/  @P2 STG.E.U16 desc[UR36][R6.64+0x20], R34 ;  /* 0x0000202206002986 */ /* 0x000fe2000c101524 */
[----:B------:R-:W-:Y:S01]  /*5500*/  F2FP.BF16.F32.PACK_AB R36, RZ, R36 ;  /* 0x00000024ff24723e */ /* 0x000fe200000010ff */
[-C--:B------:R-:W-:Y:S01]  /*5510*/  FMUL R49, R49, R90.reuse ;  /* 0x0000005a31317220 */ /* 0x080fe20000400000 */
[----:B------:R-:W-:Y:S01]  /*5520*/  ISETP.GT.AND P2, PT, R0, 0x8, P1 ;  /* 0x000000080000780c */ /* 0x000fe20000f44270 */
[----:B------:R-:W-:Y:S01]  /*5530*/  @P3 STG.E.U16 desc[UR36][R6.64+0x22], R35 ;  /* 0x0000222306003986 */ /* 0x000fe2000c101524 */
[----:B------:R-:W-:Y:S01]  /*5540*/  ISETP.GT.AND P1, PT, R3, 0x20, PT ;  /* 0x000000200300780c */ /* 0x000fe20003f24270 */
[-C--:B------:R-:W-:Y:S01]  /*5550*/  FMUL R50, R50, R90.reuse ;  /* 0x0000005a32327220 */ /* 0x080fe20000400000 */
[----:B------:R-:W-:Y:S01]  /*5560*/  F2FP.BF16.F32.PACK_AB R37, RZ, R37 ;  /* 0x00000025ff25723e */ /* 0x000fe200000010ff */
[----:B------:R-:W-:Y:S01]  /*5570*/  @P4 STG.E.U16 desc[UR36][R4.64+0x30], R36 ;  /* 0x0000302404004986 */ /* 0x000fe2000c101524 */
[C---:B------:R-:W-:Y:S01]  /*5580*/  ISETP.GT.AND P3, PT, R0.reuse, 0x8, P0 ;  /* 0x000000080000780c */ /* 0x040fe20000764270 */
[-C--:B------:R-:W-:Y:S01]  /*5590*/  FMUL R51, R51, R90.reuse ;  /* 0x0000005a33337220 */ /* 0x080fe20000400000 */
[----:B------:R-:W-:Y:S01]  /*55a0*/  ISETP.GT.AND P0, PT, R3, 0x21, PT ;  /* 0x000000210300780c */ /* 0x000fe20003f04270 */
[----:B------:R-:W-:Y:S01]  /*55b0*/  @P5 STG.E.U16 desc[UR36][R4.64+0x32], R37 ;  /* 0x0000322504005986 */ /* 0x000fe2000c101524 */
[----:B------:R-:W-:Y:S01]  /*55c0*/  ISETP.GT.AND P4, PT, R0, RZ, P1 ;  /* 0x000000ff0000720c */ /* 0x000fe20000f84270 */
[----:B------:R-:W-:Y:S01]  /*55d0*/  FMUL R52, R52, R90 ;  /* 0x0000005a34347220 */ /* 0x000fe20000400000 */
[----:B------:R-:W-:Y:S01]  /*55e0*/  F2FP.BF16.F32.PACK_AB R38, RZ, R38 ;  /* 0x00000026ff26723e */ /* 0x000fe200000010ff */
[-C--:B------:R-:W-:Y:S01]  /*55f0*/  FMUL R53, R53, R90.reuse ;  /* 0x0000005a35357220 */ /* 0x080fe20000400000 */
        /* <DEDUP_REMOVED lines=113> */
[----:B------:R-:W-:Y:S01]  /*5d10*/  FMUL R87, R87, R90 ;  /* 0x0000005a57577220 */ /* 0x000fe20000400000 */
[----:B------:R-:W-:Y:S01]  /*5d20*/  ISETP.GT.AND P0, PT, R3, 0x51, PT ;  /* 0x000000510300780c */ /* 0x000fe20003f04270 */
[----:B------:R-:W-:Y:S01]  /*5d30*/  @P5 STG.E.U16 desc[UR36][R4.64+0x92], R61 ;  /* 0x0000923d04005986 */ /* 0x000fe2000c101524 */
[----:B------:R-:W-:-:S02]  /*5d40*/  ISETP.GT.AND P4, PT, R0, RZ, P1 ;  /* 0x000000ff0000720c */ /* 0x000fc40000f84270 */
[----:B------:R-:W-:Y:S02]  /*5d50*/  F2FP.BF16.F32.PACK_AB R62, RZ, R62 ;  /* 0x0000003eff3e723e */ /* 0x000fe400000010ff */
[C---:B------:R-:W-:Y:S02]  /*5d60*/  ISETP.GT.AND P5, PT, R0.reuse, RZ, P0 ;  /* 0x000000ff0000720c */ /* 0x040fe400007a4270 */
[----:B------:R-:W-:Y:S01]  /*5d70*/  F2FP.BF16.F32.PACK_AB R63, RZ, R63 ;  /* 0x0000003fff3f723e */ /* 0x000fe200000010ff */
[----:B------:R-:W-:Y:S01]  /*5d80*/  @P2 STG.E.U16 desc[UR36][R6.64+0x90], R62 ;  /* 0x0000903e06002986 */ /* 0x000fe2000c101524 */
[----:B------:R-:W-:Y:S02]  /*5d90*/  F2FP.BF16.F32.PACK_AB R64, RZ, R64 ;  /* 0x00000040ff40723e */ /* 0x000fe400000010ff */
[----:B------:R-:W-:Y:S01]  /*5da0*/  ISETP.GT.AND P2, PT, R0, 0x8, P1 ;  /* 0x000000080000780c */ /* 0x000fe20000f44270 */
[----:B------:R-:W-:Y:S01]  /*5db0*/  @P3 STG.E.U16 desc[UR36][R6.64+0x92], R63 ;  /* 0x0000923f06003986 */ /* 0x000fe2000c101524 */
[----:B------:R-:W-:-:S02]  /*5dc0*/  ISETP.GT.AND P1, PT, R3, 0x58, PT ;  /* 0x000000580300780c */ /* 0x000fc40003f24270 */
[----:B------:R-:W-:Y:S01]  /*5dd0*/  F2FP.BF16.F32.PACK_AB R65, RZ, R65 ;  /* 0x00000041ff41723e */ /* 0x000fe200000010ff */
[----:B------:R-:W-:Y:S01]  /*5de0*/  @P4 STG.E.U16 desc[UR36][R4.64+0xa0], R64 ;  /* 0x0000a04004004986 */ /* 0x000fe2000c101524 */
[C---:B------:R-:W-:Y:S02]  /*5df0*/  ISETP.GT.AND P3, PT, R0.reuse, 0x8, P0 ;  /* 0x000000080000780c */ /* 0x040fe40000764270 */
[----:B------:R-:W-:Y:S01]  /*5e00*/  ISETP.GT.AND P0, PT, R3, 0x59, PT ;  /* 0x000000590300780c */ /* 0x000fe20003f04270 */
[----:B------:R-:W-:Y:S01]  /*5e10*/  @P5 STG.E.U16 desc[UR36][R4.64+0xa2], R65 ;  /* 0x0000a24104005986 */ /* 0x000fe2000c101524 */
[C---:B------:R-:W-:Y:S02]  /*5e20*/  ISETP.GT.AND P4, PT, R0.reuse, RZ, P1 ;  /* 0x000000ff0000720c */ /* 0x040fe40000f84270 */
[----:B------:R-:W-:Y:S02]  /*5e30*/  F2FP.BF16.F32.PACK_AB R66, RZ, R66 ;  /* 0x00000042ff42723e */ /* 0x000fe400000010ff */
[----:B------:R-:W-:-:S02]  /*5e40*/  ISETP.GT.AND P5, PT, R0, RZ, P0 ;  /* 0x000000ff0000720c */ /* 0x000fc400007a4270 */
[----:B------:R-:W-:Y:S01]  /*5e50*/  F2FP.BF16.F32.PACK_AB R67, RZ, R67 ;  /* 0x00000043ff43723e */ /* 0x000fe200000010ff */
[----:B------:R-:W-:Y:S01]  /*5e60*/  @P2 STG.E.U16 desc[UR36][R6.64+0xa0], R66 ;  /* 0x0000a04206002986 */ /* 0x000fe2000c101524 */
[----:B------:R-:W-:Y:S02]  /*5e70*/  F2FP.BF16.F32.PACK_AB R68, RZ, R68 ;  /* 0x00000044ff44723e */ /* 0x000fe400000010ff */
[C---:B------:R-:W-:Y:S01]  /*5e80*/  ISETP.GT.AND P2, PT, R0.reuse, 0x8, P1 ;  /* 0x000000080000780c */ /* 0x040fe20000f44270 */
[----:B------:R-:W-:Y:S01]  /*5e90*/  @P3 STG.E.U16 desc[UR36][R6.64+0xa2], R67 ;  /* 0x0000a24306003986 */ /* 0x000fe2000c101524 */
[----:B------:R-:W-:Y:S02]  /*5ea0*/  ISETP.GT.AND P1, PT, R3, 0x60, PT ;  /* 0x000000600300780c */ /* 0x000fe40003f24270 */
[----:B------:R-:W-:Y:S01]  /*5eb0*/  F2FP.BF16.F32.PACK_AB R69, RZ, R69 ;  /* 0x00000045ff45723e */ /* 0x000fe200000010ff */
[----:B------:R-:W-:Y:S01]  /*5ec0*/  @P4 STG.E.U16 desc[UR36][R4.64+0xb0], R68 ;  /* 0x0000b04404004986 */ /* 0x000fe2000c101524 */
[----:B------:R-:W-:-:S02]  /*5ed0*/  ISETP.GT.AND P3, PT, R0, 0x8, P0 ;  /* 0x000000080000780c */ /* 0x000fc40000764270 */
[----:B------:R-:W-:Y:S01]  /*5ee0*/  ISETP.GT.AND P0, PT, R3, 0x61, PT ;  /* 0x000000610300780c */ /* 0x000fe20003f04270 */
[----:B------:R-:W-:Y:S01]  /*5ef0*/  @P5 STG.E.U16 desc[UR36][R4.64+0xb2], R69 ;  /* 0x0000b24504005986 */ /* 0x000fe2000c101524 */
[C---:B------:R-:W-:Y:S02]  /*5f00*/  ISETP.GT.AND P4, PT, R0.reuse, RZ, P1 ;  /* 0x000000ff0000720c */ /* 0x040fe40000f84270 */
[----:B------:R-:W-:Y:S02]  /*5f10*/  ISETP.GT.AND P5, PT, R0, RZ, P0 ;  /* 0x000000ff0000720c */ /* 0x000fe400007a4270 */
[----:B------:R-:W-:Y:S02]  /*5f20*/  F2FP.BF16.F32.PACK_AB R70, RZ, R70 ;  /* 0x00000046ff46723e */ /* 0x000fe400000010ff */
[----:B------:R-:W-:Y:S02]  /*5f30*/  F2FP.BF16.F32.PACK_AB R71, RZ, R71 ;  /* 0x00000047ff47723e */ /* 0x000fe400000010ff */
[----:B------:R-:W-:Y:S01]  /*5f40*/  F2FP.BF16.F32.PACK_AB R72, RZ, R72 ;  /* 0x00000048ff48723e */ /* 0x000fe200000010ff */
[----:B------:R-:W-:Y:S01]  /*5f50*/  @P2 STG.E.U16 desc[UR36][R6.64+0xb0], R70 ;  /* 0x0000b04606002986 */ /* 0x000fe2000c101524 */
[----:B------:R-:W-:-:S02]  /*5f60*/  F2FP.BF16.F32.PACK_AB R73, RZ, R73 ;  /* 0x00000049ff49723e */ /* 0x000fc400000010ff */
[C---:B------:R-:W-:Y:S01]  /*5f70*/  ISETP.GT.AND P1, PT, R0.reuse, 0x8, P1 ;  /* 0x000000080000780c */ /* 0x040fe20000f24270 */
[----:B------:R-:W-:Y:S01]  /*5f80*/  @P3 STG.E.U16 desc[UR36][R6.64+0xb2], R71 ;  /* 0x0000b24706003986 */ /* 0x000fe2000c101524 */
[C---:B------:R-:W-:Y:S02]  /*5f90*/  ISETP.GT.AND P2, PT, R0.reuse, 0x8, P0 ;  /* 0x000000080000780c */ /* 0x040fe40000744270 */
[C---:B------:R-:W-:Y:S01]  /*5fa0*/  ISETP.GT.AND P0, PT, R3.reuse, 0x69, PT ;  /* 0x000000690300780c */ /* 0x040fe20003f04270 */
[----:B------:R-:W-:Y:S01]  /*5fb0*/  @P4 STG.E.U16 desc[UR36][R4.64+0xc0], R72 ;  /* 0x0000c04804004986 */ /* 0x000fe2000c101524 */
[----:B------:R-:W-:Y:S02]  /*5fc0*/  ISETP.GT.AND P4, PT, R3, 0x68, PT ;  /* 0x000000680300780c */ /* 0x000fe40003f84270 */
[----:B------:R-:W-:Y:S01]  /*5fd0*/  F2FP.BF16.F32.PACK_AB R74, RZ, R74 ;  /* 0x0000004aff4a723e */ /* 0x000fe200000010ff */
[----:B------:R-:W-:Y:S01]  /*5fe0*/  @P5 STG.E.U16 desc[UR36][R4.64+0xc2], R73 ;  /* 0x0000c24904005986 */ /* 0x000fe2000c101524 */
[----:B------:R-:W-:-:S02]  /*5ff0*/  ISETP.GT.AND P5, PT, R0, RZ, P4 ;  /* 0x000000ff0000720c */ /* 0x000fc400027a4270 */
[C---:B------:R-:W-:Y:S01]  /*6000*/  ISETP.GT.AND P3, PT, R0.reuse, RZ, P0 ;  /* 0x000000ff0000720c */ /* 0x040fe20000764270 */
[----:B------:R-:W-:Y:S01]  /*6010*/  @P1 STG.E.U16 desc[UR36][R6.64+0xc0], R74 ;  /* 0x0000c04a06001986 */ /* 0x000fe2000c101524 */
[----:B------:R-:W-:Y:S02]  /*6020*/  F2FP.BF16.F32.PACK_AB R75, RZ, R75 ;  /* 0x0000004bff4b723e */ /* 0x000fe400000010ff */
[----:B------:R-:W-:Y:S02]  /*6030*/  F2FP.BF16.F32.PACK_AB R76, RZ, R76 ;  /* 0x0000004cff4c723e */ /* 0x000fe400000010ff */
[C---:B------:R-:W-:Y:S01]  /*6040*/  ISETP.GT.AND P4, PT, R0.reuse, 0x8, P4 ;  /* 0x000000080000780c */ /* 0x040fe20002784270 */
[----:B------:R-:W-:Y:S01]  /*6050*/  @P2 STG.E.U16 desc[UR36][R6.64+0xc2], R75 ;  /* 0x0000c24b06002986 */ /* 0x000fe2000c101524 */
[----:B------:R-:W-:Y:S02]  /*6060*/  F2FP.BF16.F32.PACK_AB R77, RZ, R77 ;  /* 0x0000004dff4d723e */ /* 0x000fe400000010ff */
[----:B------:R-:W-:Y:S01]  /*6070*/  ISETP.GT.AND P2, PT, R3, 0x71, PT ;  /* 0x000000710300780c */ /* 0x000fe20003f44270 */
[----:B------:R-:W-:Y:S01]  /*6080*/  @P5 STG.E.U16 desc[UR36][R4.64+0xd0], R76 ;  /* 0x0000d04c04005986 */ /* 0x000fe2000c101524 */
[----:B------:R-:W-:-:S02]  /*6090*/  ISETP.GT.AND P5, PT, R0, 0x8, P0 ;  /* 0x000000080000780c */ /* 0x000fc400007a4270 */
[C---:B------:R-:W-:Y:S01]  /*60a0*/  ISETP.GT.AND P1, PT, R3.reuse, 0x78, PT ;  /* 0x000000780300780c */ /* 0x040fe20003f24270 */
[----:B------:R-:W-:Y:S01]  /*60b0*/  @P3 STG.E.U16 desc[UR36][R4.64+0xd2], R77 ;  /* 0x0000d24d04003986 */ /* 0x000fe2000c101524 */
[C---:B------:R-:W-:Y:S02]  /*60c0*/  ISETP.GT.AND P3, PT, R3.reuse, 0x70, PT ;  /* 0x000000700300780c */ /* 0x040fe40003f64270 */
[----:B------:R-:W-:Y:S01]  /*60d0*/  ISETP.GT.AND P0, PT, R3, 0x79, PT ;  /* 0x000000790300780c */ /* 0x000fe20003f04270 */
[----:B------:R-:W-:Y:S01]  /*60e0*/  @P4 IMAD.MOV.U32 R2, RZ, RZ, R6 ;  /* 0x000000ffff024224 */ /* 0x000fe200078e0006 */
[----:B------:R-:W-:Y:S01]  /*60f0*/  F2FP.BF16.F32.PACK_AB R78, RZ, R78 ;  /* 0x0000004eff4e723e */ /* 0x000fe200000010ff */
[----:B------:R-:W-:Y:S01]  /*6100*/  @P4 IMAD.MOV.U32 R3, RZ, RZ, R7 ;  /* 0x000000ffff034224 */ /* 0x000fe200078e0007 */
[----:B------:R-:W-:Y:S02]  /*6110*/  F2FP.BF16.F32.PACK_AB R79, RZ, R79 ;  /* 0x0000004fff4f723e */ /* 0x000fe400000010ff */
[----:B------:R-:W-:-:S02]  /*6120*/  F2FP.BF16.F32.PACK_AB R80, RZ, R80 ;  /* 0x00000050ff50723e */ /* 0x000fc400000010ff */
[----:B------:R0:W-:Y:S01]  /*6130*/  @P4 STG.E.U16 desc[UR36][R2.64+0xd0], R78 ;  /* 0x0000d04e02004986 */ /* 0x0001e2000c101524 */
[C---:B------:R-:W-:Y:S02]  /*6140*/  ISETP.GT.AND P4, PT, R0.reuse, RZ, P2 ;  /* 0x000000ff0000720c */ /* 0x040fe40001784270 */
[----:B------:R-:W-:Y:S02]  /*6150*/  F2FP.BF16.F32.PACK_AB R81, RZ, R81 ;  /* 0x00000051ff51723e */ /* 0x000fe400000010ff */
[----:B------:R-:W-:Y:S02]  /*6160*/  ISETP.GT.AND P2, PT, R0, 0x8, P2 ;  /* 0x000000080000780c */ /* 0x000fe40001744270 */
[----:B------:R-:W-:Y:S02]  /*6170*/  F2FP.BF16.F32.PACK_AB R82, RZ, R82 ;  /* 0x00000052ff52723e */ /* 0x000fe400000010ff */
[----:B------:R-:W-:Y:S02]  /*6180*/  F2FP.BF16.F32.PACK_AB R83, RZ, R83 ;  /* 0x00000053ff53723e */ /* 0x000fe400000010ff */
[----:B------:R-:W-:Y:S01]  /*6190*/  F2FP.BF16.F32.PACK_AB R84, RZ, R84 ;  /* 0x00000054ff54723e */ /* 0x000fe200000010ff */
[----:B0-----:R-:W-:Y:S01]  /*61a0*/  @P5 IMAD.MOV.U32 R2, RZ, RZ, R6 ;  /* 0x000000ffff025224 */ /* 0x001fe200078e0006 */
[----:B------:R-:W-:Y:S01]  /*61b0*/  F2FP.BF16.F32.PACK_AB R85, RZ, R85 ;  /* 0x00000055ff55723e */ /* 0x000fe200000010ff */
[----:B------:R-:W-:Y:S01]  /*61c0*/  @P5 IMAD.MOV.U32 R3, RZ, RZ, R7 ;  /* 0x000000ffff035224 */ /* 0x000fe200078e0007 */
[----:B------:R-:W-:-:S02]  /*61d0*/  F2FP.BF16.F32.PACK_AB R86, RZ, R86 ;  /* 0x00000056ff56723e */ /* 0x000fc400000010ff */
[----:B------:R-:W-:Y:S02]  /*61e0*/  F2FP.BF16.F32.PACK_AB R87, RZ, R87 ;  /* 0x00000057ff57723e */ /* 0x000fe400000010ff */
[----:B------:R0:W-:Y:S01]  /*61f0*/  @P5 STG.E.U16 desc[UR36][R2.64+0xd2], R79 ;  /* 0x0000d24f02005986 */ /* 0x0001e2000c101524 */
[C---:B------:R-:W-:Y:S02]  /*6200*/  ISETP.GT.AND P5, PT, R0.reuse, RZ, P3 ;  /* 0x000000ff0000720c */ /* 0x040fe40001fa4270 */
[----:B------:R-:W-:-:S11]  /*6210*/  ISETP.GT.AND P3, PT, R0, 0x8, P3 ;  /* 0x000000080000780c */ /* 0x000fd60001f64270 */
[----:B0-----:R-:W-:Y:S02]  /*6220*/  @P5 IMAD.MOV.U32 R2, RZ, RZ, R4 ;  /* 0x000000ffff025224 */ /* 0x001fe400078e0004 */
[----:B------:R-:W-:-:S05]  /*6230*/  @P5 IMAD.MOV.U32 R3, RZ, RZ, R5 ;  /* 0x000000ffff035224 */ /* 0x000fca00078e0005 */
[----:B------:R0:W-:Y:S01]  /*6240*/  @P5 STG.E.U16 desc[UR36][R2.64+0xe0], R80 ;  /* 0x0000e05002005986 */ /* 0x0001e2000c101524 */
[C---:B------:R-:W-:Y:S02]  /*6250*/  ISETP.GT.AND P5, PT, R0.reuse, RZ, P0 ;  /* 0x000000ff0000720c */ /* 0x040fe400007a4270 */
[----:B------:R-:W-:Y:S01]  /*6260*/  ISETP.GT.AND P0, PT, R0, 0x8, P0 ;  /* 0x000000080000780c */ /* 0x000fe20000704270 */
[----:B0-----:R-:W-:Y:S02]  /*6270*/  @P4 IMAD.MOV.U32 R2, RZ, RZ, R4 ;  /* 0x000000ffff024224 */ /* 0x001fe400078e0004 */
[----:B------:R-:W-:-:S05]  /*6280*/  @P4 IMAD.MOV.U32 R3, RZ, RZ, R5 ;  /* 0x000000ffff034224 */ /* 0x000fca00078e0005 */
[----:B------:R0:W-:Y:S01]  /*6290*/  @P4 STG.E.U16 desc[UR36][R2.64+0xe2], R81 ;  /* 0x0000e25102004986 */ /* 0x0001e2000c101524 */
[C---:B------:R-:W-:Y:S02]  /*62a0*/  ISETP.GT.AND P4, PT, R0.reuse, RZ, P1 ;  /* 0x000000ff0000720c */ /* 0x040fe40000f84270 */
[----:B------:R-:W-:Y:S01]  /*62b0*/  ISETP.GT.AND P1, PT, R0, 0x8, P1 ;  /* 0x000000080000780c */ /* 0x000fe20000f24270 */
[----:B0-----:R-:W-:Y:S02]  /*62c0*/  @P3 IMAD.MOV.U32 R2, RZ, RZ, R6 ;  /* 0x000000ffff023224 */ /* 0x001fe400078e0006 */
[----:B------:R-:W-:-:S05]  /*62d0*/  @P3 IMAD.MOV.U32 R3, RZ, RZ, R7 ;  /* 0x000000ffff033224 */ /* 0x000fca00078e0007 */
[----:B------:R0:W-:Y:S02]  /*62e0*/  @P3 STG.E.U16 desc[UR36][R2.64+0xe0], R82 ;  /* 0x0000e05202003986 */ /* 0x0001e4000c101524 */
[----:B0-----:R-:W-:Y:S02]  /*62f0*/  @P2 IMAD.MOV.U32 R2, RZ, RZ, R6 ;  /* 0x000000ffff022224 */ /* 0x001fe400078e0006 */
[----:B------:R-:W-:-:S05]  /*6300*/  @P2 IMAD.MOV.U32 R3, RZ, RZ, R7 ;  /* 0x000000ffff032224 */ /* 0x000fca00078e0007 */
[----:B------:R0:W-:Y:S02]  /*6310*/  @P2 STG.E.U16 desc[UR36][R2.64+0xe2], R83 ;  /* 0x0000e25302002986 */ /* 0x0001e4000c101524 */
[----:B0-----:R-:W-:Y:S02]  /*6320*/  @P4 IMAD.MOV.U32 R2, RZ, RZ, R4 ;  /* 0x000000ffff024224 */ /* 0x001fe400078e0004 */
[----:B------:R-:W-:-:S05]  /*6330*/  @P4 IMAD.MOV.U32 R3, RZ, RZ, R5 ;  /* 0x000000ffff034224 */ /* 0x000fca00078e0005 */
[----:B------:R0:W-:Y:S04]  /*6340*/  @P4 STG.E.U16 desc[UR36][R2.64+0xf0], R84 ;  /* 0x0000f05402004986 */ /* 0x0001e8000c101524 */
[----:B------:R1:W-:Y:S01]  /*6350*/  @P5 STG.E.U16 desc[UR36][R4.64+0xf2], R85 ;  /* 0x0000f25504005986 */ /* 0x0003e2000c101524 */
[----:B0-----:R-:W-:Y:S02]  /*6360*/  @P1 IMAD.MOV.U32 R2, RZ, RZ, R6 ;  /* 0x000000ffff021224 */ /* 0x001fe400078e0006 */
[----:B------:R-:W-:-:S05]  /*6370*/  @P1 IMAD.MOV.U32 R3, RZ, RZ, R7 ;  /* 0x000000ffff031224 */ /* 0x000fca00078e0007 */
[----:B------:R1:W-:Y:S04]  /*6380*/  @P1 STG.E.U16 desc[UR36][R2.64+0xf0], R86 ;  /* 0x0000f05602001986 */ /* 0x0003e8000c101524 */
[----:B------:R1:W-:Y:S02]  /*6390*/  @P0 STG.E.U16 desc[UR36][R6.64+0xf2], R87 ;  /* 0x0000f25706000986 */ /* 0x0003e4000c101524 */
.L_x_163:
[----:B------:R-:W-:Y:S05]  /*63a0*/  BSYNC B0 ;  /* 0x0000000000007941 */ /* 0x000fea0003800000 */
.L_x_37:
[----:B01----:R-:W2:Y:S01]  /*63b0*/  LDL.64 R2, [R1] ;  /* 0x0000000001027983 */ /* 0x003ea20000100a00 */
[----:B------:R-:W-:Y:S01]  /*63c0*/  ULDC.64 UR4, c[0x0][0x650] ;  /* 0x0001940000047ab9 */ /* 0x000fe20000000a00 */
[----:B------:R0:W-:Y:S01]  /*63d0*/  SYNCS.ARRIVE.TRANS64.A1T0 RZ, [R98+UR47], RZ ;  /* 0x000000ff62ff79a7 */ /* 0x0001e2000810002f */
[----:B------:R-:W-:Y:S01]  /*63e0*/  PRMT R0, RZ, 0x7610, R0 ;  /* 0x00007610ff007816 */ /* 0x000fe20000000000 */
[----:B-----5:R-:W-:Y:S02]  /*63f0*/  IMAD.MOV.U32 R19, RZ, RZ, -0x1 ;  /* 0xffffffffff137424 */ /* 0x020fe400078e00ff */
[----:B------:R-:W-:Y:S01]  /*6400*/  IMAD.MOV.U32 R22, RZ, RZ, -0x1 ;  /* 0xffffffffff167424 */ /* 0x000fe200078e00ff */
[----:B--2---:R-:W-:-:S04]  /*6410*/  LEA R18, P0, R2, R18, 0x1 ;  /* 0x0000001202127211 */ /* 0x004fc800078008ff */
[----:B------:R-:W-:Y:S01]  /*6420*/  LEA.HI.X R17, R2, R17, R23, 0x1, P0 ;  /* 0x0000001102117211 */ /* 0x000fe200000f0c17 */
[----:B------:R-:W-:Y:S01]  /*6430*/  IMAD.MOV.U32 R2, RZ, RZ, -0x1 ;  /* 0xffffffffff027424 */ /* 0x000fe200078e00ff */
[----:B------:R-:W-:-:S04]  /*6440*/  ISETP.GE.U32.AND P0, PT, R18, UR4, PT ;  /* 0x0000000412007c0c */ /* 0x000fc8000bf06070 */
[----:B------:R-:W-:-:S13]  /*6450*/  ISETP.GE.U32.AND.EX P0, PT, R17, UR5, PT, P0 ;  /* 0x0000000511007c0c */ /* 0x000fda000bf06100 */
[----:B0-----:R-:W-:Y:S05]  /*6460*/  @P0 BRA `(.L_x_164) ;  /* 0x0000000400700947 */ /* 0x001fea0003800000 */
[----:B------:R-:W0:Y:S01]  /*6470*/  S2R R10, SR_CTAID.X ;  /* 0x00000000000a7919 */ /* 0x000e220000002500 */
[----:B------:R-:W1:Y:S01]  /*6480*/  LDC.64 R8, c[0x0][0x628] ;  /* 0x00018a00ff087b82 */ /* 0x000e620000000a00 */
[----:B------:R-:W-:Y:S01]  /*6490*/  ULDC UR4, c[0x0][0x150] ;  /* 0x0000540000047ab9 */ /* 0x000fe20000000800 */
[----:B---34-:R-:W-:Y:S01]  /*64a0*/  IMAD.MOV.U32 R6, RZ, RZ, R18 ;  /* 0x000000ffff067224 */ /* 0x018fe200078e0012 */
[----:B------:R-:W2:Y:S01]  /*64b0*/  S2R R20, SR_CTAID.Y ;  /* 0x0000000000147919 */ /* 0x000ea20000002600 */
[----:B------:R-:W-:-:S04]  /*64c0*/  IMAD.MOV.U32 R7, RZ, RZ, R17 ;  /* 0x000000ffff077224 */ /* 0x000fc800078e0011 */
[----:B------:R-:W3:Y:S08]  /*64d0*/  LDC R15, c[0x0][0x144] ;  /* 0x00005100ff0f7b82 */ /* 0x000ef00000000800 */
[----:B------:R-:W4:Y:S08]  /*64e0*/  LDC R0, c[0x0][0x630] ;  /* 0x00018c00ff007b82 */ /* 0x000f300000000800 */
[----:B------:R-:W2:Y:S01]  /*64f0*/  LDC.64 R12, c[0x0][0x620] ;  /* 0x00018800ff0c7b82 */ /* 0x000ea20000000a00 */
[----:B-1----:R-:W-:-:S04]  /*6500*/  ISETP.NE.U32.AND P0, PT, R8, RZ, PT ;  /* 0x000000ff0800720c */ /* 0x002fc80003f05070 */
[----:B------:R-:W-:Y:S02]  /*6510*/  ISETP.NE.AND.EX P0, PT, R9, RZ, PT, P0 ;  /* 0x000000ff0900720c */ /* 0x000fe40003f05300 */
[----:B0-----:R-:W-:-:S05]  /*6520*/  I2FP.F32.U32 R2, R10 ;  /* 0x0000000a00027245 */ /* 0x001fca0000201000 */
[----:B------:R-:W-:-:S04]  /*6530*/  FMUL R2, R2, UR4 ;  /* 0x0000000402027c20 */ /* 0x000fc80008400000 */
[----:B------:R0:W1:Y:S02]  /*6540*/  F2I.U32.TRUNC.NTZ R14, R2 ;  /* 0x00000002000e7305 */ /* 0x000064000020f000 */
[----:B---34-:R-:W-:Y:S05]  /*6550*/  @!P0 BRA `(.L_x_165) ;  /* 0x0000000000288947 */ /* 0x018fea0003800000 */
[----:B------:R-:W3:Y:S02]  /*6560*/  LDC R3, c[0x0][0x634] ;  /* 0x00018d00ff037b82 */ /* 0x000ee40000000800 */
[----:B---3--:R-:W-:-:S05]  /*6570*/  IADD3 R7, P0, R18, R3, RZ ;  /* 0x0000000312077210 */ /* 0x008fca0007f1e0ff */
[----:B------:R-:W-:-:S04]  /*6580*/  IMAD.X R11, RZ, RZ, R17, P0 ;  /* 0x000000ffff0b7224 */ /* 0x000fc800000e0611 */
[----:B0-----:R-:W-:-:S04]  /*6590*/  IMAD.WIDE.U32 R2, R11, R8, RZ ;  /* 0x000000080b027225 */ /* 0x001fc800078e00ff */
[----:B------:R-:W-:-:S04]  /*65a0*/  IMAD.WIDE.U32 R4, P0, R7, R9, R2 ;  /* 0x0000000907047225 */ /* 0x000fc80007800002 */
[----:B------:R-:W-:-:S04]  /*65b0*/  IMAD.WIDE.U32 R2, R7, R8, RZ ;  /* 0x0000000807027225 */ /* 0x000fc800078e00ff */
[----:B------:R-:W-:Y:S01]  /*65c0*/  IMAD.X R7, RZ, RZ, RZ, P0 ;  /* 0x000000ffff077224 */ /* 0x000fe200000e06ff */
[----:B------:R-:W-:Y:S01]  /*65d0*/  IADD3 RZ, P0, R3, R4, RZ ;  /* 0x0000000403ff7210 */ /* 0x000fe20007f1e0ff */
[----:B------:R-:W-:-:S04]  /*65e0*/  IMAD.MOV.U32 R6, RZ, RZ, R5 ;  /* 0x000000ffff067224 */ /* 0x000fc800078e0005 */
[----:B------:R-:W-:-:S08]  /*65f0*/  IMAD.WIDE.U32.X R6, R11, R9, R6, P0 ;  /* 0x000000090b067225 */ /* 0x000fd000000e0406 */
.L_x_165:
[----:B------:R-:W3:Y:S01]  /*6600*/  LDC.64 R26, c[0x0][0x640] ;  /* 0x00019000ff1a7b82 */ /* 0x000ee20000000a00 */
[-C--:B------:R-:W-:Y:S01]  /*6610*/  SHF.R.U64 R11, R6, R0.reuse, R7 ;  /* 0x00000000060b7219 */ /* 0x080fe20000001207 */
[----:B------:R-:W-:Y:S01]  /*6620*/  IMAD.MOV.U32 R19, RZ, RZ, R17 ;  /* 0x000000ffff137224 */ /* 0x000fe200078e0011 */
[----:B------:R-:W-:Y:S01]  /*6630*/  SHF.R.U32.HI R0, RZ, R0, R7 ;  /* 0x00000000ff007219 */ /* 0x000fe20000011607 */
[----:B-1----:R-:W-:Y:S01]  /*6640*/  IMAD.MOV R14, RZ, RZ, -R14 ;  /* 0x000000ffff0e7224 */ /* 0x002fe200078e0a0e */
[----:B------:R-:W-:Y:S01]  /*6650*/  IADD3 R5, P0, RZ, -R11, RZ ;  /* 0x8000000bff057210 */ /* 0x000fe20007f1e0ff */
[----:B------:R-:W-:Y:S01]  /*6660*/  ULDC UR4, c[0x0][0x154] ;  /* 0x0000550000047ab9 */ /* 0x000fe20000000800 */
[----:B------:R-:W-:Y:S01]  /*6670*/  IMAD.MOV.U32 R7, RZ, RZ, 0x1 ;  /* 0x00000001ff077424 */ /* 0x000fe200078e00ff */
[----:B------:R-:W1:Y:S01]  /*6680*/  LDC R4, c[0x0][0x618] ;  /* 0x00018600ff047b82 */ /* 0x000e620000000800 */
[----:B------:R-:W-:Y:S02]  /*6690*/  IMAD R22, R15, R14, R10 ;  /* 0x0000000e0f167224 */ /* 0x000fe400078e020a */
[----:B------:R-:W-:-:S04]  /*66a0*/  IMAD.X R3, RZ, RZ, ~R0, P0 ;  /* 0x000000ffff037224 */ /* 0x000fc800000e0e00 */
[-C--:B--2---:R-:W-:Y:S01]  /*66b0*/  IMAD R0, R3, R12.reuse, RZ ;  /* 0x0000000c03007224 */ /* 0x084fe200078e02ff */
[----:B------:R-:W2:Y:S01]  /*66c0*/  LDC R6, c[0x0][0x608] ;  /* 0x00018200ff067b82 */ /* 0x000ea20000000800 */
[----:B0-----:R-:W-:-:S04]  /*66d0*/  IMAD.WIDE.U32 R2, R5, R12, R18 ;  /* 0x0000000c05027225 */ /* 0x001fc800078e0012 */
[----:B------:R-:W-:Y:S01]  /*66e0*/  IMAD R5, R5, R13, R0 ;  /* 0x0000000d05057224 */ /* 0x000fe200078e0200 */
[----:B------:R-:W-:Y:S02]  /*66f0*/  I2FP.F32.U32 R0, R20 ;  /* 0x0000001400007245 */ /* 0x000fe40000201000 */
[----:B------:R-:W0:Y:S01]  /*6700*/  LDC R24, c[0x0][0x658] ;  /* 0x00019600ff187b82 */ /* 0x000e220000000800 */
[----:B------:R-:W-:Y:S01]  /*6710*/  IMAD.IADD R3, R3, 0x1, R5 ;  /* 0x0000000103037824 */ /* 0x000fe200078e0205 */
[----:B---3--:R-:W-:Y:S01]  /*6720*/  ISETP.NE.U32.AND P0, PT, R26, RZ, PT ;  /* 0x000000ff1a00720c */ /* 0x008fe20003f05070 */
[----:B------:R-:W-:Y:S01]  /*6730*/  FMUL R0, R0, UR4 ;  /* 0x0000000400007c20 */ /* 0x000fe20008400000 */
[----:B------:R-:W-:Y:S02]  /*6740*/  IMAD.MOV.U32 R5, RZ, RZ, -0x1 ;  /* 0xffffffffff057424 */ /* 0x000fe400078e00ff */
[----:B------:R-:W-:Y:S01]  /*6750*/  ISETP.NE.AND.EX P0, PT, R27, RZ, PT, P0 ;  /* 0x000000ff1b00720c */ /* 0x000fe20003f05300 */
[----:B------:R3:W4:Y:S01]  /*6760*/  F2I.U32.TRUNC.NTZ R12, R0 ;  /* 0x00000000000c7305 */ /* 0x000722000020f000 */
[----:B------:R-:W3:Y:S01]  /*6770*/  LDC R15, c[0x0][0x148] ;  /* 0x00005200ff0f7b82 */ /* 0x000ee20000000800 */
[----:B-1----:R-:W-:-:S02]  /*6780*/  SHF.R.U64 R10, R2, R4, R3 ;  /* 0x00000004020a7219 */ /* 0x002fc40000001203 */
[----:B------:R-:W-:-:S05]  /*6790*/  SHF.R.U32.HI R3, RZ, R4, R3 ;  /* 0x00000004ff037219 */ /* 0x000fca0000011603 */
[----:B------:R-:W1:Y:S01]  /*67a0*/  LDC R14, c[0x0][0x600] ;  /* 0x00018000ff0e7b82 */ /* 0x000e620000000800 */
[-CC-:B--2---:R-:W-:Y:S02]  /*67b0*/  SHF.R.U64 R8, R10, R6.reuse, R3.reuse ;  /* 0x000000060a087219 */ /* 0x184fe40000001203 */
[----:B------:R-:W-:-:S05]  /*67c0*/  SHF.R.U32.HI R3, RZ, R6, R3 ;  /* 0x00000006ff037219 */ /* 0x000fca0000011603 */
[----:B------:R-:W2:Y:S01]  /*67d0*/  LDC R21, c[0x0][0x648] ;  /* 0x00019200ff157b82 */ /* 0x000ea20000000800 */
[-CC-:B0-----:R-:W-:Y:S02]  /*67e0*/  SHF.R.U64 R13, R8, R24.reuse, R3.reuse ;  /* 0x00000018080d7219 */ /* 0x181fe40000001203 */
[-C--:B------:R-:W-:Y:S02]  /*67f0*/  SHF.L.U32 R5, R5, R24.reuse, RZ ;  /* 0x0000001805057219 */ /* 0x080fe400000006ff */
[-C--:B------:R-:W-:Y:S01]  /*6800*/  SHF.R.U32.HI R3, RZ, R24.reuse, R3 ;  /* 0x00000018ff037219 */ /* 0x080fe20000011603 */
[----:B------:R-:W-:Y:S01]  /*6810*/  IMAD.MOV.U32 R2, RZ, RZ, R13 ;  /* 0x000000ffff027224 */ /* 0x000fe200078e000d */
[----:B------:R-:W-:Y:S01]  /*6820*/  SHF.L.U32 R24, R7, R24, RZ ;  /* 0x0000001807187219 */ /* 0x000fe200000006ff */
[----:B------:R-:W0:Y:S01]  /*6830*/  LDC R25, c[0x0][0x638] ;  /* 0x00018e00ff197b82 */ /* 0x000e220000000800 */
[----:B------:R-:W-:-:S07]  /*6840*/  LOP3.LUT R19, RZ, R5, RZ, 0x33, !PT ;  /* 0x00000005ff137212 */ /* 0x000fce00078e33ff */
[----:B------:R-:W0:Y:S01]  /*6850*/  LDC R28, c[0x0][0x610] ;  /* 0x00018400ff1c7b82 */ /* 0x000e220000000800 */
[----:B----4-:R-:W-:Y:S05]  /*6860*/  @!P0 BRA `(.L_x_166) ;  /* 0x0000000000288947 */ /* 0x010fea0003800000 */
[----:B---3--:R-:W3:Y:S02]  /*6870*/  LDC R0, c[0x0][0x64c] ;  /* 0x00019300ff007b82 */ /* 0x008ee40000000800 */
[----:B---3--:R-:W-:-:S05]  /*6880*/  IADD3 R7, P0, R13, R0, RZ ;  /* 0x000000000d077210 */ /* 0x008fca0007f1e0ff */
        /* <DEDUP_REMOVED lines=8> */
.L_x_166:
[----:B------:R-:W4:Y:S01]  /*6910*/  LDC R4, c[0x0][0x65c] ;  /* 0x00019700ff047b82 */ /* 0x000f220000000800 */
[----:B--23--:R-:W-:Y:S01]  /*6920*/  SHF.R.U64 R0, R2, R21, R3 ;  /* 0x0000001502007219 */ /* 0x00cfe20000001203 */
[----:B-1----:R-:W-:Y:S01]  /*6930*/  VIADD R3, R14, 0xffffffff ;  /* 0xffffffff0e037836 */ /* 0x002fe20000000000 */
[----:B------:R-:W-:Y:S01]  /*6940*/  LOP3.LUT R19, R8, R19, RZ, 0xc0, !PT ;  /* 0x0000001308137212 */ /* 0x000fe200078ec0ff */
[----:B------:R-:W-:Y:S02]  /*6950*/  IMAD.MOV R12, RZ, RZ, -R12 ;  /* 0x000000ffff0c7224 */ /* 0x000fe400078e0a0c */
[----:B------:R-:W-:Y:S01]  /*6960*/  IMAD.MOV R2, RZ, RZ, -R0 ;  /* 0x000000ffff027224 */ /* 0x000fe200078e0a00 */
[----:B------:R-:W-:Y:S01]  /*6970*/  LOP3.LUT R3, R10, R3, RZ, 0xc0, !PT ;  /* 0x000000030a037212 */ /* 0x000fe200078ec0ff */
[----:B------:R-:W-:Y:S02]  /*6980*/  IMAD R19, R24, R0, R19 ;  /* 0x0000000018137224 */ /* 0x000fe400078e0213 */
[----:B0-----:R-:W-:-:S04]  /*6990*/  IMAD R0, R2, R25, R13 ;  /* 0x0000001902007224 */ /* 0x001fc800078e020d */
[----:B------:R-:W-:Y:S01]  /*69a0*/  IMAD R2, R0, R14, R3 ;  /* 0x0000000e00027224 */ /* 0x000fe200078e0203 */
[----:B----4-:R-:W-:Y:S01]  /*69b0*/  ISETP.NE.AND P0, PT, R4, 0x1, PT ;  /* 0x000000010400780c */ /* 0x010fe20003f05270 */
[----:B------:R-:W-:-:S05]  /*69c0*/  IMAD.MOV.U32 R4, RZ, RZ, 0x1 ;  /* 0x00000001ff047424 */ /* 0x000fca00078e00ff */
[----:B------:R-:W-:-:S07]  /*69d0*/  PRMT R0, R4, 0x7610, R0 ;  /* 0x0000761004007816 */ /* 0x000fce0000000000 */
[----:B------:R-:W-:-:S04]  /*69e0*/  @P0 IMAD R22, R15, R12, R20 ;  /* 0x0000000c0f160224 */ /* 0x000fc800078e0214 */
[----:B------:R-:W-:-:S05]  /*69f0*/  IMAD R19, R19, R28, R22 ;  /* 0x0000001c13137224 */ /* 0x000fca00078e0216 */
[----:B------:R-:W-:Y:S02]  /*6a00*/  SEL R22, R2, R19, !P0 ;  /* 0x0000001302167207 */ /* 0x000fe40004000000 */
[----:B------:R-:W-:Y:S01]  /*6a10*/  SEL R19, R19, R2, !P0 ;  /* 0x0000000213137207 */ /* 0x000fe20004000000 */
[----:B------:R-:W-:-:S07]  /*6a20*/  IMAD.MOV.U32 R2, RZ, RZ, R11 ;  /* 0x000000ffff027224 */ /* 0x000fce00078e000b */
.L_x_164:
[----:B------:R-:W-:Y:S02]  /*6a30*/  LOP3.LUT P0, RZ, R0, 0xff, RZ, 0xc0, !PT ;  /* 0x000000ff00ff7812 */ /* 0x000fe4000780c0ff */
[----:B------:R-:W-:-:S11]  /*6a40*/  LOP3.LUT R103, R103, 0x1, RZ, 0x3c, !PT ;  /* 0x0000000167677812 */ /* 0x000fd600078e3cff */
[----:B------:R-:W-:Y:S05]  /*6a50*/  @P0 BRA `(.L_x_167) ;  /* 0xffffffac00b00947 */ /* 0x000fea000383ffff */
[----:B------:R-:W-:Y:S05]  /*6a60*/  EXIT ;  /* 0x000000000000794d */ /* 0x000fea0003800000 */
.L_x_18:
[----:B------:R-:W-:-:S08]  /*6a70*/  ISETP.NE.AND P0, PT, R5, RZ, PT ;  /* 0x000000ff0500720c */ /* 0x000fd00003f05270 */
[----:B0-----:R-:W0:-:S00]  /*6a80*/  USETMAXREG.DEALLOC.CTAPOOL 0x28 ;  /* 0x00000028000079c8 */ /* 0x001e0000080e0500 */
[----:B------:R-:W-:Y:S05]  /*6a90*/  @P0 EXIT ;  /* 0x000000000000094d */ /* 0x000fea0003800000 */
[----:B0-----:R-:W-:Y:S01]  /*6aa0*/  LOP3.LUT P0, RZ, R8, 0xff, RZ, 0xc0, !PT ;  /* 0x000000ff08ff7812 */ /* 0x001fe2000780c0ff */
[----:B------:R-:W-:Y:S02]  /*6ab0*/  IMAD.MOV.U32 R0, RZ, RZ, 0x1 ;  /* 0x00000001ff007424 */ /* 0x000fe400078e00ff */
[----:B------:R-:W-:-:S10]  /*6ac0*/  IMAD.MOV.U32 R7, RZ, RZ, RZ ;  /* 0x000000ffff077224 */ /* 0x000fd400078e00ff */
[----:B------:R-:W-:Y:S05]  /*6ad0*/  @!P0 BRA `(.L_x_168) ;  /* 0x0000000c008c8947 */ /* 0x000fea0003800000 */
[----:B------:R-:W0:Y:S01]  /*6ae0*/  S2UR UR9, SR_CgaCtaId ;  /* 0x00000000000979c3 */ /* 0x000e220000008800 */
[----:B------:R-:W-:Y:S01]  /*6af0*/  ULDC UR5, c[0x0][0x658] ;  /* 0x0001960000057ab9 */ /* 0x000fe20000000800 */
[----:B------:R-:W-:Y:S01]  /*6b00*/  UMOV UR10, 0xffffffff ;  /* 0xffffffff000a7882 */ /* 0x000fe20000000000 */
[----:B------:R-:W-:Y:S01]  /*6b10*/  UMOV UR14, 0x1 ;  /* 0x00000001000e7882 */ /* 0x000fe20000000000 */
[----:B------:R-:W-:Y:S01]  /*6b20*/  USHF.L.U32 UR10, UR10, UR5, URZ ;  /* 0x000000050a0a7299 */ /* 0x000fe2000800063f */
[----:B------:R-:W-:Y:S01]  /*6b30*/  LOP3.LUT P0, RZ, R4, 0x1f, RZ, 0xc0, !PT ;  /* 0x0000001f04ff7812 */ /* 0x000fe2000780c0ff */
[----:B------:R-:W-:Y:S01]  /*6b40*/  BSSY B0, `(.L_x_168) ;  /* 0x00000dc000007945 */ /* 0x000fe20003800000 */
[C---:B------:R-:W-:Y:S01]  /*6b50*/  ISETP.NE.AND P2, PT, R3.reuse, RZ, PT ;  /* 0x000000ff0300720c */ /* 0x040fe20003f45270 */
[----:B------:R-:W-:Y:S01]  /*6b60*/  ULOP3.LUT UR13, URZ, UR10, URZ, 0x33, !UPT ;  /* 0x0000000a3f0d7292 */ /* 0x000fe2000f8e333f */
[----:B------:R-:W-:Y:S01]  /*6b70*/  ISETP.NE.OR P0, PT, R3, RZ, !P0 ;  /* 0x000000ff0300720c */ /* 0x000fe20004705670 */
[----:B------:R-:W-:Y:S01]  /*6b80*/  IMAD.MOV.U32 R8, RZ, RZ, 0x1 ;  /* 0x00000001ff087424 */ /* 0x000fe200078e00ff */
[----:B------:R-:W-:Y:S01]  /*6b90*/  LOP3.LUT R6, R16, 0x2, RZ, 0xfc, !PT ;  /* 0x0000000210067812 */ /* 0x000fe200078efcff */
[----:B------:R-:W-:Y:S01]  /*6ba0*/  IMAD.MOV.U32 R0, RZ, RZ, 0x1 ;  /* 0x00000001ff007424 */ /* 0x000fe200078e00ff */
[----:B------:R-:W-:Y:S01]  /*6bb0*/  ULDC UR4, c[0x0][0x600] ;  /* 0x0001800000047ab9 */ /* 0x000fe20000000800 */
[----:B------:R-:W-:Y:S01]  /*6bc0*/  IMAD.MOV.U32 R7, RZ, RZ, RZ ;  /* 0x000000ffff077224 */ /* 0x000fe200078e00ff */
[----:B------:R-:W-:Y:S01]  /*6bd0*/  UMOV UR19, 0x11 ;  /* 0x0000001100137882 */ /* 0x000fe20000000000 */
[----:B------:R-:W-:-:S02]  /*6be0*/  UIADD3 UR24, UR40, 0x1, URZ ;  /* 0x0000000128187890 */ /* 0x000fc4000fffe03f */
[----:B------:R-:W-:Y:S02]  /*6bf0*/  UIADD3 UR4, UR4, -0x1, URZ ;  /* 0xffffffff04047890 */ /* 0x000fe4000fffe03f */
[----:B------:R-:W-:Y:S01]  /*6c00*/  USHF.L.U32 UR5, UR14, UR5, URZ ;  /* 0x000000050e057299 */ /* 0x000fe2000800063f */
[----:B------:R-:W-:Y:S01]  /*6c10*/  ULDC.64 UR26, c[0x0][0x198] ;  /* 0x00006600001a7ab9 */ /* 0x000fe20000000a00 */
[----:B0-----:R-:W-:Y:S02]  /*6c20*/  USHF.R.U32.HI UR25, URZ, 0x2, UR9 ;  /* 0x000000023f197899 */ /* 0x001fe40008011609 */
[----:B------:R-:W-:Y:S02]  /*6c30*/  ULOP3.LUT UR8, UR9, 0x3, URZ, 0xc0, !UPT ;  /* 0x0000000309087892 */ /* 0x000fe4000f8ec03f */
[----:B------:R-:W-:Y:S02]  /*6c40*/  USHF.L.U32 UR6, UR9, 0x5, URZ ;  /* 0x0000000509067899 */ /* 0x000fe4000800063f */
[----:B------:R-:W-:-:S02]  /*6c50*/  USHF.L.U32 UR7, UR9, 0xa, URZ ;  /* 0x0000000a09077899 */ /* 0x000fc4000800063f */
[----:B------:R-:W-:Y:S02]  /*6c60*/  ULOP3.LUT UR9, UR9, 0xfffffffc, URZ, 0xc0, !UPT ;  /* 0xfffffffc09097892 */ /* 0x000fe4000f8ec03f */
[----:B------:R-:W-:Y:S02]  /*6c70*/  UISETP.GT.U32.AND UP0, UPT, UR8, 0xffff, UPT ;  /* 0x0000ffff0800788c */ /* 0x000fe4000bf04070 */
[----:B------:R-:W-:Y:S02]  /*6c80*/  ULOP3.LUT UR11, UR9, 0x1, URZ, 0xfc, !UPT ;  /* 0x00000001090b7892 */ /* 0x000fe4000f8efc3f */
[----:B------:R-:W-:Y:S02]  /*6c90*/  ULOP3.LUT UR12, UR9, 0x2, URZ, 0xfc, !UPT ;  /* 0x00000002090c7892 */ /* 0x000fe4000f8efc3f */
[----:B------:R-:W-:Y:S02]  /*6ca0*/  USHF.L.U32 UR10, UR14, UR9, URZ ;  /* 0x000000090e0a7299 */ /* 0x000fe4000800063f */
[----:B------:R-:W-:-:S02]  /*6cb0*/  ULOP3.LUT UR9, UR9, 0x3, URZ, 0xfc, !UPT ;  /* 0x0000000309097892 */ /* 0x000fc4000f8efc3f */
[----:B------:R-:W-:Y:S02]  /*6cc0*/  USHF.L.U32 UR11, UR14, UR11, URZ ;  /* 0x0000000b0e0b7299 */ /* 0x000fe4000800063f */
[----:B------:R-:W-:Y:S02]  /*6cd0*/  USHF.L.U32 UR12, UR14, UR12, URZ ;  /* 0x0000000c0e0c7299 */ /* 0x000fe4000800063f */
[----:B------:R-:W-:Y:S02]  /*6ce0*/  USEL UR8, UR8, 0xffff, !UP0 ;  /* 0x0000ffff08087887 */ /* 0x000fe4000c000000 */
[----:B------:R-:W-:Y:S02]  /*6cf0*/  USHF.L.U32 UR9, UR14, UR9, URZ ;  /* 0x000000090e097299 */ /* 0x000fe4000800063f */
[----:B------:R-:W-:Y:S02]  /*6d00*/  ULOP3.LUT UR10, UR12, UR10, UR11, 0xfe, !UPT ;  /* 0x0000000a0c0a7292 */ /* 0x000fe4000f8efe0b */
[----:B------:R-:W-:-:S02]  /*6d10*/  ULOP3.LUT UR8, UR8, 0xffff, URZ, 0xc0, !UPT ;  /* 0x0000ffff08087892 */ /* 0x000fc4000f8ec03f */
[----:B------:R-:W-:Y:S02]  /*6d20*/  ULOP3.LUT UR6, UR6, 0x60, URZ, 0xc0, !UPT ;  /* 0x0000006006067892 */ /* 0x000fe4000f8ec03f */
[----:B------:R-:W-:Y:S02]  /*6d30*/  ULOP3.LUT UR7, UR7, 0xc00, URZ, 0xc0, !UPT ;  /* 0x00000c0007077892 */ /* 0x000fe4000f8ec03f */
[----:B------:R-:W-:Y:S02]  /*6d40*/  ULOP3.LUT UR18, UR10, UR9, URZ, 0xfc, !UPT ;  /* 0x000000090a127292 */ /* 0x000fe4000f8efc3f */
[----:B------:R-:W-:-:S12]  /*6d50*/  USHF.L.U32 UR19, UR19, UR8, URZ ;  /* 0x0000000813137299 */ /* 0x000fd8000800063f */
.L_x_180:
[----:B------:R-:W-:-:S03]  /*6d60*/  UMOV UR8, 0xffffffff ;  /* 0xffffffff00087882 */ /* 0x000fc60000000000 */
[----:B------:R-:W-:Y:S05]  /*6d70*/  BRA.DIV UR8, `(.L_x_169) ;  /* 0x0000001608f07947 */ /* 0x000fea000b800000 */
[----:B------:R-:W-:-:S13]  /*6d80*/  ELECT P6, URZ, PT ;  /* 0x00000000003f782f */ /* 0x000fda00038c0000 */
.L_x_207:
[----:B------:R-:W0:Y:S01]  /*6d90*/  LDC R3, c[0x0][0x28c] ;  /* 0x0000a300ff037b82 */ /* 0x000e220000000800 */
[----:B------:R-:W-:Y:S01]  /*6da0*/  BSSY B1, `(.L_x_170) ;  /* 0x000003d000017945 */ /* 0x000fe20003800000 */
[----:B0-----:R-:W-:-:S13]  /*6db0*/  ISETP.LT.OR P6, PT, R3, 0x1, !P6 ;  /* 0x000000010300780c */ /* 0x001fda00077c1670 */
[----:B------:R-:W-:Y:S05]  /*6dc0*/  @P6 BRA `(.L_x_171) ;  /* 0x0000000000e86947 */ /* 0x000fea0003800000 */
[----:B------:R-:W-:Y:S01]  /*6dd0*/  LEA R19, R19, UR25, 0x1 ;  /* 0x0000001913137c11 */ /* 0x000fe2000f8e08ff */
[----:B------:R-:W-:Y:S01]  /*6de0*/  IMAD.MOV.U32 R11, RZ, RZ, RZ ;  /* 0x000000ffff0b7224 */ /* 0x000fe200078e00ff */
[----:B------:R-:W-:Y:S01]  /*6df0*/  LEA R22, R22, UR6, 0x7 ;  /* 0x0000000616167c11 */ /* 0x000fe2000f8e38ff */
[----:B------:R-:W-:Y:S02]  /*6e00*/  IMAD.U32 R13, RZ, RZ, UR24 ;  /* 0x00000018ff0d7e24 */ /* 0x000fe4000f8e00ff */
[----:B------:R-:W-:Y:S02]  /*6e10*/  IMAD.MOV.U32 R3, RZ, RZ, R0 ;  /* 0x000000ffff037224 */ /* 0x000fe400078e0000 */
[----:B------:R-:W-:Y:S02]  /*6e20*/  IMAD.MOV.U32 R4, RZ, RZ, R7 ;  /* 0x000000ffff047224 */ /* 0x000fe400078e0007 */
[----:B------:R-:W-:-:S07]  /*6e30*/  IMAD.SHL.U32 R19, R19, 0x20, RZ ;  /* 0x0000002013137824 */ /* 0x000fce00078e00ff */
.L_x_175:
[----:B------:R-:W0:Y:S01]  /*6e40*/  S2R R10, SR_CgaCtaId ;  /* 0x00000000000a7919 */ /* 0x000e220000008800 */
[----:B------:R-:W-:Y:S01]  /*6e50*/  MOV R5, 0x400 ;  /* 0x0000040000057802 */ /* 0x000fe20000000f00 */
[----:B------:R-:W1:Y:S03]  /*6e60*/  @!P2 LDC R9, c[0x0][0x500] ;  /* 0x00014000ff09ab82 */ /* 0x000e660000000800 */
[----:B0-----:R-:W-:Y:S02]  /*6e70*/  LEA R12, R10, R5, 0x18 ;  /* 0x000000050a0c7211 */ /* 0x001fe400078ec0ff */
[----:B------:R-:W-:-:S03]  /*6e80*/  SHF.L.U32 R5, R3, 0x1f, RZ ;  /* 0x0000001f03057819 */ /* 0x000fc600000006ff */
[----:B------:R-:W-:-:S04]  /*6e90*/  IMAD R10, R4, 0x8, R12 ;  /* 0x00000008040a7824 */ /* 0x000fc800078e020c */
[----:B------:R-:W0:Y:S02]  /*6ea0*/  SYNCS.PHASECHK.TRANS64.TRYWAIT P1, [R10+URZ+0x90], R5 ;  /* 0x000090050a0075a7 */ /* 0x000e24000802017f */
[----:B01----:R-:W-:Y:S05]  /*6eb0*/  @!P1 BRA `(.L_x_172) ;  /* 0x0000001400c09947 */ /* 0x003fea0003800000 */
.L_x_208:
[----:B0-----:R-:W-:Y:S01]  /*6ec0*/  PRMT R5, R6, 0x9910, RZ ;  /* 0x0000991006057816 */ /* 0x001fe200000000ff */
[----:B------:R0:W-:Y:S03]  /*6ed0*/  @!P2 SYNCS.ARRIVE.TRANS64 RZ, [R10+URZ], R9 ;  /* 0x000000090affa9a7 */ /* 0x0001e6000800003f */
[----:B------:R-:W-:-:S13]  /*6ee0*/  ISETP.NE.AND P1, PT, R5, 0x2, PT ;  /* 0x000000020500780c */ /* 0x000fda0003f25270 */
[----:B0-----:R-:W-:Y:S05]  /*6ef0*/  @P1 BRA `(.L_x_173) ;  /* 0x0000000000041947 */ /* 0x001fea0003800000 */
[----:B------:R-:W-:Y:S01]  /*6f00*/  BPT.TRAP 0x1 ;  /* 0x000000040000795c */ /* 0x000fe20000300000 */
.L_x_173:
[----:B------:R-:W-:Y:S05]  /*6f10*/  @P0 BRA `(.L_x_174) ;  /* 0x0000000000040947 */ /* 0x000fea0003800000 */
[----:B------:R-:W-:Y:S01]  /*6f20*/  BPT.TRAP 0x1 ;  /* 0x000000040000795c */ /* 0x000fe20000300000 */
.L_x_174:
[----:B------:R-:W-:Y:S01]  /*6f30*/  LEA R5, R4, UR25, 0x1 ;  /* 0x0000001904057c11 */ /* 0x000fe2000f8e08ff */
[----:B------:R-:W-:Y:S01]  /*6f40*/  VIADD R13, R13, 0xffffffff ;  /* 0xffffffff0d0d7836 */ /* 0x000fe20000000000 */
[----:B------:R-:W-:Y:S01]  /*6f50*/  R2UR UR22, R19 ;  /* 0x00000000131672ca */ /* 0x000fe200000e0000 */
[----:B------:R-:W-:Y:S01]  /*6f60*/  UIADD3 UR14, UP0, UR26, 0xf0, URZ ;  /* 0x000000f01a0e7890 */ /* 0x000fe2000ff1e03f */
[----:B------:R-:W-:Y:S01]  /*6f70*/  R2UR UR9, R10 ;  /* 0x000000000a0972ca */ /* 0x000fe200000e0000 */
[----:B------:R-:W-:Y:S01]  /*6f80*/  IMAD.SHL.U32 R5, R5, 0x400, RZ ;  /* 0x0000040005057824 */ /* 0x000fe200078e00ff */
[----:B------:R-:W-:Y:S01]  /*6f90*/  R2UR UR10, R11 ;  /* 0x000000000b0a72ca */ /* 0x000fe200000e0000 */
[----:B------:R-:W-:Y:S01]  /*6fa0*/  UIADD3 UR30, UP1, UR26, 0x1f0, URZ ;  /* 0x000001f01a1e7890 */ /* 0x000fe2000ff3e03f */
[----:B------:R-:W-:Y:S01]  /*6fb0*/  R2UR UR12, R2 ;  /* 0x00000000020c72ca */ /* 0x000fe200000e0000 */
[--C-:B------:R-:W-:Y:S01]  /*6fc0*/  IMAD R9, R5, 0x2, R12.reuse ;  /* 0x0000000205097824 */ /* 0x100fe200078e020c */
[----:B------:R-:W-:Y:S01]  /*6fd0*/  LEA R5, R4, UR7, 0xc ;  /* 0x0000000704057c11 */ /* 0x000fe2000f8e60ff */
[----:B------:R-:W-:Y:S01]  /*6fe0*/  UIADD3.X UR15, URZ, UR27, URZ, UP0, !UPT ;  /* 0x0000001b3f0f7290 */ /* 0x000fe200087fe43f */
[----:B------:R-:W-:Y:S01]  /*6ff0*/  R2UR UR23, R22 ;  /* 0x00000000161772ca */ /* 0x000fe200000e0000 */
[----:B------:R-:W-:Y:S01]  /*7000*/  UPRMT UR20, URZ, 0x5410, UR19 ;  /* 0x000054103f147896 */ /* 0x000fe20008000013 */
[----:B------:R-:W-:Y:S01]  /*7010*/  R2UR UR8, R9 ;  /* 0x00000000090872ca */ /* 0x000fe200000e0000 */
[----:B------:R-:W-:Y:S01]  /*7020*/  IMAD R5, R5, 0x2, R12 ;  /* 0x0000000205057824 */ /* 0x000fe200078e020c */
[----:B------:R-:W-:Y:S01]  /*7030*/  ISETP.GT.AND P3, PT, R13, 0x1, PT ;  /* 0x000000010d00780c */ /* 0x000fe20003f64270 */
[----:B------:R-:W-:Y:S01]  /*7040*/  VIADD R4, R4, 0x1 ;  /* 0x0000000104047836 */ /* 0x000fe20000000000 */
[----:B------:R-:W-:Y:S01]  /*7050*/  UPRMT UR28, URZ, 0x5410, UR18 ;  /* 0x000054103f1c7896 */ /* 0x000fe20008000012 */
[----:B------:R-:W-:Y:S01]  /*7060*/  VIADD R11, R11, 0x20 ;  /* 0x000000200b0b7836 */ /* 0x000fe20000000000 */
[----:B------:R-:W-:Y:S01]  /*7070*/  R2UR UR11, R5 ;  /* 0x00000000050b72ca */ /* 0x000fe200000e0000 */
[----:B------:R-:W-:Y:S01]  /*7080*/  UIADD3.X UR31, URZ, UR27, URZ, UP1, !UPT ;  /* 0x0000001b3f1f7290 */ /* 0x000fe20008ffe43f */
[----:B------:R-:W-:Y:S01]  /*7090*/  ISETP.NE.AND P1, PT, R4, 0x12, PT ;  /* 0x000000120400780c */ /* 0x000fe20003f25270 */
[----:B------:R-:W-:Y:S01]  /*70a0*/  UMOV UR16, 0x0 ;  /* 0x0000000000107882 */ /* 0x000fe20000000000 */
[----:B------:R-:W-:-:S02]  /*70b0*/  UMOV UR17, 0x10000000 ;  /* 0x1000000000117882 */ /* 0x000fc40000000000 */
[----:B------:R-:W-:Y:S01]  /*70c0*/  SEL R10, RZ, 0x1, P1 ;  /* 0x00000001ff0a7807 */ /* 0x000fe20000800000 */
[----:B------:R-:W-:Y:S01]  /*70d0*/  UIADD3 UR8, UR8, 0x200, URZ ;  /* 0x0000020008087890 */ /* 0x000fe2000fffe03f */
[----:B------:R-:W-:Y:S02]  /*70e0*/  SEL R4, R4, RZ, P1 ;  /* 0x000000ff04047207 */ /* 0x000fe40000800000 */
[----:B------:R-:W-:-:S03]  /*70f0*/  LOP3.LUT R3, R3, R10, RZ, 0x3c, !PT ;  /* 0x0000000a03037212 */ /* 0x000fc600078e3cff */
[----:B------:R-:W-:-:S03]  /*7100*/  UIADD3 UR21, UR11, 0x12200, URZ ;  /* 0x000122000b157890 */ /* 0x000fc6000fffe03f */
[----:B------:R-:W-:Y:S02]  /*7110*/  UMOV UR11, UR22 ;  /* 0x00000016000b7c82 */ /* 0x000fe40008000000 */
[----:B------:R0:W-:Y:S02]  /*7120*/  UTMALDG.3D.MULTICAST [UR8], [UR14], UR20, desc[UR16] ;  /* 0x000010080e0073b4 */ /* 0x0001e40008011814 */
[----:B0-----:R-:W-:Y:S01]  /*7130*/  UMOV UR8, UR21 ;  /* 0x0000001500087c82 */ /* 0x001fe20008000000 */
[----:B------:R-:W-:Y:S02]  /*7140*/  UMOV UR11, UR23 ;  /* 0x00000017000b7c82 */ /* 0x000fe40008000000 */
[----:B------:R0:W-:Y:S02]  /*7150*/  UTMALDG.3D.MULTICAST [UR8], [UR30], UR28, desc[UR16] ;  /* 0x000010081e0073b4 */ /* 0x0001e4000801181c */
[----:B0-----:R-:W-:Y:S05]  /*7160*/  @P3 BRA `(.L_x_175) ;  /* 0xfffffffc00343947 */ /* 0x001fea000383ffff */
.L_x_171:
[----:B------:R-:W-:Y:S05]  /*7170*/  BSYNC B1 ;  /* 0x0000000000017941 */ /* 0x000fea0003800000 */
.L_x_170:
[----:B------:R-:W2:Y:S01]  /*7180*/  LDL.64 R14, [R1] ;  /* 0x00000000010e7983 */ /* 0x000ea20000100a00 */
[----:B------:R-:W-:Y:S01]  /*7190*/  LOP3.LUT P4, RZ, R8, 0xff, RZ, 0xc0, !PT ;  /* 0x000000ff08ff7812 */ /* 0x000fe2000788c0ff */
[----:B------:R-:W-:Y:S01]  /*71a0*/  VIADD R4, R7, UR40 ;  /* 0x0000002807047c36 */ /* 0x000fe20008000000 */
[----:B------:R-:W-:Y:S01]  /*71b0*/  ULDC.64 UR8, c[0x0][0x650] ;  /* 0x0001940000087ab9 */ /* 0x000fe20000000a00 */
[----:B------:R-:W-:Y:S01]  /*71c0*/  IMAD.U32 R7, RZ, RZ, UR40 ;  /* 0x00000028ff077e24 */ /* 0x000fe2000f8e00ff */
[----:B------:R-:W-:Y:S01]  /*71d0*/  UISETP.GE.U32.AND UP0, UPT, UR40, 0x12, UPT ;  /* 0x000000122800788c */ /* 0x000fe2000bf06070 */
[----:B------:R-:W-:Y:S01]  /*71e0*/  BSSY B1, `(.L_x_176) ;  /* 0x000006f000017945 */ /* 0x000fe20003800000 */
[----:B------:R-:W-:Y:S01]  /*71f0*/  ISETP.GT.U32.AND P1, PT, R4, 0x11, PT ;  /* 0x000000110400780c */ /* 0x000fe20003f24070 */
[----:B------:R-:W-:Y:S01]  /*7200*/  IMAD.MOV.U32 R19, RZ, RZ, -0x1 ;  /* 0xffffffffff137424 */ /* 0x000fe200078e00ff */
[----:B------:R-:W-:Y:S01]  /*7210*/  PRMT R8, RZ, 0x7610, R8 ;  /* 0x00007610ff087816 */ /* 0x000fe20000000008 */
[----:B------:R-:W-:Y:S01]  /*7220*/  IMAD.MOV.U32 R22, RZ, RZ, -0x1 ;  /* 0xffffffffff167424 */ /* 0x000fe200078e00ff */
[----:B------:R-:W-:-:S02]  /*7230*/  ISETP.LT.U32.AND P1, PT, R7, 0x12, P1 ;  /* 0x000000120700780c */ /* 0x000fc40000f21070 */
[----:B------:R-:W-:Y:S01]  /*7240*/  PLOP3.LUT P3, PT, PT, PT, UP0, 0x80, 0x0 ;  /* 0x000000000000781c */ /* 0x000fe20003f6f008 */
[----:B------:R-:W0:Y:S01]  /*7250*/  @P4 S2R R3, SR_CgaCtaId ;  /* 0x0000000000034919 */ /* 0x000e220000008800 */
[----:B------:R-:W-:-:S04]  /*7260*/  @P4 MOV R2, 0x400 ;  /* 0x0000040000024802 */ /* 0x000fc80000000f00 */
[----:B0-----:R-:W-:Y:S01]  /*7270*/  @P4 LEA R5, R3, R2, 0x18 ;  /* 0x0000000203054211 */ /* 0x001fe200078ec0ff */
[----:B------:R-:W-:-:S03]  /*7280*/  IMAD.WIDE.U32 R2, R4, 0x38e38e39, RZ ;  /* 0x38e38e3904027825 */ /* 0x000fc600078e00ff */
[----:B------:R0:W-:Y:S01]  /*7290*/  @P4 SYNCS.ARRIVE.TRANS64.A1T0 RZ, [R5+URZ+0x158], RZ ;  /* 0x000158ff05ff49a7 */ /* 0x0001e2000810003f */
[----:B------:R-:W-:Y:S01]  /*72a0*/  IMAD.MOV.U32 R2, RZ, RZ, -0x1 ;  /* 0xffffffffff027424 */ /* 0x000fe200078e00ff */
[----:B0-----:R-:W-:Y:S02]  /*72b0*/  SHF.R.U32.HI R5, RZ, 0x2, R3 ;  /* 0x00000002ff057819 */ /* 0x001fe40000011603 */
[----:B------:R-:W-:-:S03]  /*72c0*/  SEL R3, RZ, 0x1, !P1 ;  /* 0x00000001ff037807 */ /* 0x000fc60004800000 */
[----:B------:R-:W-:Y:S01]  /*72d0*/  IMAD R7, R5, -0x12, R4 ;  /* 0xffffffee05077824 */ /* 0x000fe200078e0204 */
[----:B------:R-:W-:Y:S02]  /*72e0*/  LOP3.LUT R0, R0, R3, RZ, 0x3c, !PT ;  /* 0x0000000300007212 */ /* 0x000fe400078e3cff */
[----:B------:R-:W-:Y:S02]  /*72f0*/  PRMT R3, RZ, 0x7610, R3 ;  /* 0x00007610ff037816 */ /* 0x000fe40000000003 */
[----:B------:R-:W-:Y:S02]  /*7300*/  @P3 LOP3.LUT R0, R0, 0x1, R5, 0x78, !PT ;  /* 0x0000000100003812 */ /* 0x000fe400078e7805 */
[----:B--2---:R-:W-:-:S04]  /*7310*/  IADD3 R18, P4, R18, R14, RZ ;  /* 0x0000000e12127210 */ /* 0x004fc80007f9e0ff */
[----:B------:R-:W-:Y:S01]  /*7320*/  ISETP.GE.U32.AND P1, PT, R18, UR8, PT ;  /* 0x0000000812007c0c */ /* 0x000fe2000bf26070 */
[----:B------:R-:W-:-:S05]  /*7330*/  IMAD.X R17, R17, 0x1, R23, P4 ;  /* 0x0000000111117824 */ /* 0x000fca00020e0617 */
[----:B------:R-:W-:-:S13]  /*7340*/  ISETP.GE.U32.AND.EX P1, PT, R17, UR9, PT, P1 ;  /* 0x0000000911007c0c */ /* 0x000fda000bf26110 */
[----:B------:R-:W-:Y:S05]  /*7350*/  @P1 BRA `(.L_x_177) ;  /* 0x00000004005c1947 */ /* 0x000fea0003800000 */
[----:B------:R-:W0:Y:S01]  /*7360*/  S2R R11, SR_CTAID.X ;  /* 0x00000000000b7919 */ /* 0x000e220000002500 */
[----:B------:R-:W-:Y:S01]  /*7370*/  ULDC.64 UR8, c[0x0][0x628] ;  /* 0x00018a0000087ab9 */ /* 0x000fe20000000a00 */
[----:B------:R-:W1:Y:S01]  /*7380*/  LDC R12, c[0x0][0x144] ;  /* 0x00005100ff0c7b82 */ /* 0x000e620000000800 */
[----:B------:R-:W-:Y:S01]  /*7390*/  ISETP.NE.U32.AND P1, PT, RZ, UR8, PT ;  /* 0x00000008ff007c0c */ /* 0x000fe2000bf25070 */
[----:B------:R-:W2:Y:S01]  /*73a0*/  S2R R9, SR_CTAID.Y ;  /* 0x0000000000097919 */ /* 0x000ea20000002600 */
[----:B------:R-:W-:Y:S01]  /*73b0*/  ULDC UR10, c[0x0][0x150] ;  /* 0x00005400000a7ab9 */ /* 0x000fe20000000800 */
[----:B------:R-:W-:Y:S01]  /*73c0*/  ULDC UR11, c[0x0][0x630] ;  /* 0x00018c00000b7ab9 */ /* 0x000fe20000000800 */
[----:B------:R-:W-:Y:S01]  /*73d0*/  ISETP.NE.AND.EX P1, PT, RZ, UR9, PT, P1 ;  /* 0x00000009ff007c0c */ /* 0x000fe2000bf25310 */
[----:B------:R-:W-:Y:S01]  /*73e0*/  IMAD.MOV.U32 R2, RZ, RZ, R18 ;  /* 0x000000ffff027224 */ /* 0x000fe200078e0012 */
[----:B0-----:R-:W-:-:S05]  /*73f0*/  I2FP.F32.U32 R3, R11 ;  /* 0x0000000b00037245 */ /* 0x001fca0000201000 */
[----:B------:R-:W-:Y:S01]  /*7400*/  FMUL R14, R3, UR10 ;  /* 0x0000000a030e7c20 */ /* 0x000fe20008400000 */
[----:B------:R-:W-:-:S05]  /*7410*/  IMAD.MOV.U32 R3, RZ, RZ, R17 ;  /* 0x000000ffff037224 */ /* 0x000fca00078e0011 */
[----:B--2---:R-:W-:Y:S05]  /*7420*/  @!P1 BRA `(.L_x_178) ;  /* 0x0000000000289947 */ /* 0x004fea0003800000 */
[----:B------:R-:W-:Y:S02]  /*7430*/  ULDC UR10, c[0x0][0x634] ;  /* 0x00018d00000a7ab9 */ /* 0x000fe40000000800 */
[----:B------:R-:W-:-:S05]  /*7440*/  IADD3 R3, P1, R18, UR10, RZ ;  /* 0x0000000a12037c10 */ /* 0x000fca000ff3e0ff */
[----:B------:R-:W-:-:S04]  /*7450*/  IMAD.X R13, RZ, RZ, R17, P1 ;  /* 0x000000ffff0d7224 */ /* 0x000fc800008e0611 */
[----:B------:R-:W-:-:S04]  /*7460*/  IMAD.WIDE.U32 R4, R13, UR8, RZ ;  /* 0x000000080d047c25 */ /* 0x000fc8000f8e00ff */
[----:B------:R-:W-:-:S04]  /*7470*/  IMAD.WIDE.U32 R4, P1, R3, UR9, R4 ;  /* 0x0000000903047c25 */ /* 0x000fc8000f820004 */
[----:B------:R-:W-:-:S04]  /*7480*/  IMAD.WIDE.U32 R2, R3, UR8, RZ ;  /* 0x0000000803027c25 */ /* 0x000fc8000f8e00ff */
[----:B------:R-:W-:Y:S01]  /*7490*/  IMAD.MOV.U32 R2, RZ, RZ, R5 ;  /* 0x000000ffff027224 */ /* 0x000fe200078e0005 */
[----:B------:R-:W-:Y:S01]  /*74a0*/  IADD3 RZ, P3, R3, R4, RZ ;  /* 0x0000000403ff7210 */ /* 0x000fe20007f7e0ff */
[----:B------:R-:W-:-:S04]  /*74b0*/  IMAD.X R3, RZ, RZ, RZ, P1 ;  /* 0x000000ffff037224 */ /* 0x000fc800008e06ff */
[----:B------:R-:W-:-:S08]  /*74c0*/  IMAD.WIDE.U32.X R2, R13, UR9, R2, P3 ;  /* 0x000000090d027c25 */ /* 0x000fd000098e0402 */
.L_x_178:
[--C-:B------:R-:W-:Y:S01]  /*74d0*/  SHF.R.U64 R10, R2, UR11, R3.reuse ;  /* 0x0000000b020a7c19 */ /* 0x100fe20008001203 */
[----:B------:R-:W0:Y:S01]  /*74e0*/  F2I.U32.TRUNC.NTZ R14, R14 ;  /* 0x0000000e000e7305 */ /* 0x000e22000020f000 */
[----:B------:R-:W-:Y:S01]  /*74f0*/  SHF.R.U32.HI R2, RZ, UR11, R3 ;  /* 0x0000000bff027c19 */ /* 0x000fe20008011603 */
[----:B------:R-:W-:Y:S01]  /*7500*/  ULDC.64 UR8, c[0x0][0x620] ;  /* 0x0001880000087ab9 */ /* 0x000fe20000000a00 */
[----:B------:R-:W-:Y:S01]  /*7510*/  IADD3 R5, P1, RZ, -R10, RZ ;  /* 0x8000000aff057210 */ /* 0x000fe20007f3e0ff */
[----:B------:R-:W-:Y:S01]  /*7520*/  IMAD.MOV.U32 R3, RZ, RZ, R17 ;  /* 0x000000ffff037224 */ /* 0x000fe200078e0011 */
[----:B------:R-:W-:-:S03]  /*7530*/  ULDC.64 UR10, c[0x0][0x640] ;  /* 0x00019000000a7ab9 */ /* 0x000fc60000000a00 */
[----:B------:R-:W-:Y:S01]  /*7540*/  IMAD.X R2, RZ, RZ, ~R2, P1 ;  /* 0x000000ffff027224 */ /* 0x000fe200008e0e02 */
[----:B------:R-:W-:-:S03]  /*7550*/  ISETP.NE.U32.AND P1, PT, RZ, UR10, PT ;  /* 0x0000000aff007c0c */ /* 0x000fc6000bf25070 */
[----:B------:R-:W-:Y:S01]  /*7560*/  IMAD R4, R2, UR8, RZ ;  /* 0x0000000802047c24 */ /* 0x000fe2000f8e02ff */
[----:B------:R-:W-:Y:S01]  /*7570*/  ISETP.NE.AND.EX P1, PT, RZ, UR11, PT, P1 ;  /* 0x0000000bff007c0c */ /* 0x000fe2000bf25310 */
[----:B------:R-:W-:-:S04]  /*7580*/  IMAD.MOV.U32 R2, RZ, RZ, R18 ;  /* 0x000000ffff027224 */ /* 0x000fc800078e0012 */
[----:B------:R-:W-:Y:S01]  /*7590*/  IMAD.WIDE.U32 R2, R5, UR8, R2 ;  /* 0x0000000805027c25 */ /* 0x000fe2000f8e0002 */
[----:B------:R-:W-:-:S03]  /*75a0*/  ULDC UR8, c[0x0][0x618] ;  /* 0x0001860000087ab9 */ /* 0x000fc60000000800 */
[----:B------:R-:W-:Y:S01]  /*75b0*/  IMAD R5, R5, UR9, R4 ;  /* 0x0000000905057c24 */ /* 0x000fe2000f8e0204 */
[----:B------:R-:W-:Y:S01]  /*75c0*/  ULDC UR9, c[0x0][0x154] ;  /* 0x0000550000097ab9 */ /* 0x000fe20000000800 */
[----:B0-----:R-:W-:Y:S02]  /*75d0*/  IMAD.MOV R4, RZ, RZ, -R14 ;  /* 0x000000ffff047224 */ /* 0x001fe400078e0a0e */
[----:B------:R-:W0:Y:S01]  /*75e0*/  LDC R14, c[0x0][0x148] ;  /* 0x00005200ff0e7b82 */ /* 0x000e220000000800 */
[----:B------:R-:W-:Y:S02]  /*75f0*/  IMAD.IADD R3, R3, 0x1, R5 ;  /* 0x0000000103037824 */ /* 0x000fe400078e0205 */
[----:B-1----:R-:W-:Y:S01]  /*7600*/  IMAD R11, R12, R4, R11 ;  /* 0x000000040c0b7224 */ /* 0x002fe200078e020b */
[----:B------:R-:W-:Y:S02]  /*7610*/  I2FP.F32.U32 R4, R9 ;  /* 0x0000000900047245 */ /* 0x000fe40000201000 */
[----:B------:R-:W-:-:S02]  /*7620*/  SHF.R.U64 R12, R2, UR8, R3 ;  /* 0x00000008020c7c19 */ /* 0x000fc40008001203 */
[----:B------:R-:W-:Y:S01]  /*7630*/  SHF.R.U32.HI R3, RZ, UR8, R3 ;  /* 0x00000008ff037c19 */ /* 0x000fe20008011603 */
[----:B------:R-:W-:Y:S01]  /*7640*/  FMUL R4, R4, UR9 ;  /* 0x0000000904047c20 */ /* 0x000fe20008400000 */
[----:B------:R-:W-:Y:S02]  /*7650*/  ULDC UR8, c[0x0][0x608] ;  /* 0x0001820000087ab9 */ /* 0x000fe40000000800 */
[--C-:B------:R-:W-:Y:S01]  /*7660*/  SHF.R.U64 R15, R12, UR8, R3.reuse ;  /* 0x000000080c0f7c19 */ /* 0x100fe20008001203 */
[----:B------:R1:W2:Y:S01]  /*7670*/  F2I.U32.TRUNC.NTZ R20, R4 ;  /* 0x0000000400147305 */ /* 0x0002a2000020f000 */
[----:B------:R-:W-:Y:S01]  /*7680*/  SHF.R.U32.HI R2, RZ, UR8, R3 ;  /* 0x00000008ff027c19 */ /* 0x000fe20008011603 */
[----:B------:R-:W-:-:S03]  /*7690*/  ULDC UR8, c[0x0][0x658] ;  /* 0x0001960000087ab9 */ /* 0x000fc60000000800 */
[--C-:B------:R-:W-:Y:S02]  /*76a0*/  SHF.R.U64 R13, R15, UR8, R2.reuse ;  /* 0x000000080f0d7c19 */ /* 0x100fe40008001202 */
[----:B------:R-:W-:-:S03]  /*76b0*/  SHF.R.U32.HI R19, RZ, UR8, R2 ;  /* 0x00000008ff137c19 */ /* 0x000fc60008011602 */
[----:B------:R-:W-:Y:S02]  /*76c0*/  IMAD.MOV.U32 R2, RZ, RZ, R13 ;  /* 0x000000ffff027224 */ /* 0x000fe400078e000d */
[----:B------:R-:W-:Y:S01]  /*76d0*/  IMAD.MOV.U32 R3, RZ, RZ, R19 ;  /* 0x000000ffff037224 */ /* 0x000fe200078e0013 */
[----:B-1----:R-:W-:Y:S06]  /*76e0*/  @!P1 BRA `(.L_x_179) ;  /* 0x0000000000289947 */ /* 0x002fec0003800000 */
        /* <DEDUP_REMOVED lines=10> */
.L_x_179:
[----:B------:R-:W1:Y:S01]  /*7790*/  LDC R4, c[0x0][0x65c] ;  /* 0x00019700ff047b82 */ /* 0x000e620000000800 */
[----:B------:R-:W-:Y:S01]  /*77a0*/  ULDC UR8, c[0x0][0x648] ;  /* 0x0001920000087ab9 */ /* 0x000fe20000000800 */
[----:B------:R-:W-:Y:S01]  /*77b0*/  LOP3.LUT R15, R15, UR13, RZ, 0xc0, !PT ;  /* 0x0000000d0f0f7c12 */ /* 0x000fe2000f8ec0ff */
[----:B--2---:R-:W-:Y:S01]  /*77c0*/  IMAD.MOV R20, RZ, RZ, -R20 ;  /* 0x000000ffff147224 */ /* 0x004fe200078e0a14 */
[----:B------:R-:W-:Y:S01]  /*77d0*/  SHF.R.U64 R2, R2, UR8, R3 ;  /* 0x0000000802027c19 */ /* 0x000fe20008001203 */
[----:B------:R-:W-:Y:S01]  /*77e0*/  ULDC UR8, c[0x0][0x638] ;  /* 0x00018e0000087ab9 */ /* 0x000fe20000000800 */
[----:B------:R-:W-:Y:S01]  /*77f0*/  LOP3.LUT R12, R12, UR4, RZ, 0xc0, !PT ;  /* 0x000000040c0c7c12 */ /* 0x000fe2000f8ec0ff */
[----:B------:R-:W-:Y:S01]  /*7800*/  ULDC UR9, c[0x0][0x610] ;  /* 0x0001840000097ab9 */ /* 0x000fe20000000800 */
[----:B------:R-:W-:Y:S01]  /*7810*/  IMAD.MOV.U32 R3, RZ, RZ, 0x1 ;  /* 0x00000001ff037424 */ /* 0x000fe200078e00ff */
[----:B-1----:R-:W-:Y:S01]  /*7820*/  ISETP.NE.AND P1, PT, R4, 0x1, PT ;  /* 0x000000010400780c */ /* 0x002fe20003f25270 */
[----:B------:R-:W-:-:S02]  /*7830*/  IMAD.MOV R4, RZ, RZ, -R2 ;  /* 0x000000ffff047224 */ /* 0x000fc400078e0a02 */
[----:B------:R-:W-:Y:S02]  /*7840*/  IMAD R2, R2, UR5, R15 ;  /* 0x0000000502027c24 */ /* 0x000fe4000f8e020f */
[----:B------:R-:W-:Y:S01]  /*7850*/  IMAD R13, R4, UR8, R13 ;  /* 0x00000008040d7c24 */ /* 0x000fe2000f8e020d */
[----:B------:R-:W-:-:S07]  /*7860*/  ULDC UR8, c[0x0][0x600] ;  /* 0x0001800000087ab9 */ /* 0x000fce0000000800 */
[----:B0-----:R-:W-:-:S04]  /*7870*/  @P1 IMAD R11, R14, R20, R9 ;  /* 0x000000140e0b1224 */ /* 0x001fc800078e0209 */
[----:B------:R-:W-:Y:S02]  /*7880*/  IMAD R11, R2, UR9, R11 ;  /* 0x00000009020b7c24 */ /* 0x000fe4000f8e020b */
[----:B------:R-:W-:-:S05]  /*7890*/  IMAD R2, R13, UR8, R12 ;  /* 0x000000080d027c24 */ /* 0x000fca000f8e020c */
[----:B------:R-:W-:Y:S02]  /*78a0*/  SEL R22, R2, R11, !P1 ;  /* 0x0000000b02167207 */ /* 0x000fe40004800000 */
[----:B------:R-:W-:Y:S01]  /*78b0*/  SEL R19, R11, R2, !P1 ;  /* 0x000000020b137207 */ /* 0x000fe20004800000 */
[----:B------:R-:W-:-:S07]  /*78c0*/  IMAD.MOV.U32 R2, RZ, RZ, R10 ;  /* 0x000000ffff027224 */ /* 0x000fce00078e000a */
.L_x_177:
[----:B------:R-:W-:Y:S05]  /*78d0*/  BSYNC B1 ;  /* 0x0000000000017941 */ /* 0x000fea0003800000 */
.L_x_176:
[----:B------:R-:W-:-:S13]  /*78e0*/  LOP3.LUT P1, RZ, R3, 0xff, RZ, 0xc0, !PT ;  /* 0x000000ff03ff7812 */ /* 0x000fda000782c0ff */
[----:B------:R-:W-:Y:S05]  /*78f0*/  @P1 BRA `(.L_x_180) ;  /* 0xfffffff400181947 */ /* 0x000fea000383ffff */
[----:B------:R-:W-:Y:S05]  /*7900*/  BSYNC B0 ;  /* 0x0000000000007941 */ /* 0x000fea0003800000 */
.L_x_168:
[----:B------:R-:W-:-:S03]  /*7910*/  UMOV UR8, 0xffffffff ;  /* 0xffffffff00087882 */ /* 0x000fc60000000000 */
[----:B------:R-:W-:Y:S05]  /*7920*/  BRA.DIV UR8, `(.L_x_181) ;  /* 0x0000000e08387947 */ /* 0x000fea000b800000 */
[----:B------:R-:W-:-:S13]  /*7930*/  ELECT P6, URZ, PT ;  /* 0x00000000003f782f */ /* 0x000fda00038c0000 */
.L_x_211:
[----:B------:R-:W-:Y:S04]  /*7940*/  BSSY B0, `(.L_x_182) ;  /* 0x00000a9000007945 */ /* 0x000fe80003800000 */
[----:B------:R-:W-:Y:S05]  /*7950*/  @!P6 BRA `(.L_x_183) ;  /* 0x00000008009ce947 */ /* 0x000fea0003800000 */
[----:B------:R-:W-:-:S04]  /*7960*/  LOP3.LUT R16, R16, 0x2, RZ, 0xfc, !PT ;  /* 0x0000000210107812 */ /* 0x000fc800078efcff */
[----:B------:R-:W-:-:S13]  /*7970*/  ISETP.NE.AND P0, PT, R16, 0x3, PT ;  /* 0x000000031000780c */ /* 0x000fda0003f05270 */
[----:B------:R-:W-:Y:S05]  /*7980*/  @!P0 BRA `(.L_x_184) ;  /* 0x0000000000048947 */ /* 0x000fea0003800000 */
[----:B------:R-:W-:Y:S01]  /*7990*/  BPT.TRAP 0x1 ;  /* 0x000000040000795c */ /* 0x000fe20000300000 */
.L_x_184:
[----:B------:R-:W0:Y:S01]  /*79a0*/  S2R R3, SR_CgaCtaId ;  /* 0x0000000000037919 */ /* 0x000e220000008800 */
[----:B------:R-:W-:Y:S02]  /*79b0*/  MOV R2, 0x400 ;  /* 0x0000040000027802 */ /* 0x000fe40000000f00 */
[----:B------:R-:W-:Y:S02]  /*79c0*/  SHF.L.U32 R4, R0, 0x1f, RZ ;  /* 0x0000001f00047819 */ /* 0x000fe400000006ff */
[----:B0-----:R-:W-:-:S05]  /*79d0*/  LEA R2, R3, R2, 0x18 ;  /* 0x0000000203027211 */ /* 0x001fca00078ec0ff */
[----:B------:R-:W-:-:S04]  /*79e0*/  VIADD R2, R2, 0x90 ;  /* 0x0000009002027836 */ /* 0x000fc80000000000 */
[C---:B------:R-:W-:Y:S02]  /*79f0*/  IMAD R9, R7.reuse, 0x8, R2 ;  /* 0x0000000807097824 */ /* 0x040fe400078e0202 */
[----:B------:R-:W-:Y:S02]  /*7a00*/  VIADD R7, R7, 0x1 ;  /* 0x0000000107077836 */ /* 0x000fe40000000000 */
[----:B------:R-:W0:Y:S03]  /*7a10*/  SYNCS.PHASECHK.TRANS64.TRYWAIT P0, [R9+URZ], R4 ;  /* 0x00000004090075a7 */ /* 0x000e26000800017f */
[----:B------:R-:W-:-:S04]  /*7a20*/  ISETP.NE.AND P1, PT, R7, 0x12, PT ;  /* 0x000000120700780c */ /* 0x000fc80003f25270 */
[----:B------:R-:W-:Y:S02]  /*7a30*/  SEL R3, RZ, 0x1, P1 ;  /* 0x00000001ff037807 */ /* 0x000fe40000800000 */
[----:B------:R-:W-:Y:S02]  /*7a40*/  SEL R7, R7, RZ, P1 ;  /* 0x000000ff07077207 */ /* 0x000fe40000800000 */
[----:B------:R-:W-:-:S03]  /*7a50*/  LOP3.LUT R6, R0, R3, RZ, 0x3c, !PT ;  /* 0x0000000300067212 */ /* 0x000fc600078e3cff */
[----:B------:R-:W-:Y:S01]  /*7a60*/  IMAD R8, R7, 0x8, R2 ;  /* 0x0000000807087824 */ /* 0x000fe200078e0202 */
[----:B------:R-:W-:Y:S01]  /*7a70*/  SHF.L.U32 R5, R6, 0x1f, RZ ;  /* 0x0000001f06057819 */ /* 0x000fe200000006ff */
[----:B0-----:R-:W-:Y:S06]  /*7a80*/  @!P0 BRA `(.L_x_185) ;  /* 0x0000000c00008947 */ /* 0x001fec0003800000 */
.L_x_212:
[----:B------:R-:W1:Y:S01]  /*7a90*/  SYNCS.PHASECHK.TRANS64.TRYWAIT P0, [R8+URZ], R5 ;  /* 0x00000005080075a7 */ /* 0x000e62000800017f */
[----:B------:R-:W-:-:S05]  /*7aa0*/  VIADD R0, R7, 0x1 ;  /* 0x0000000107007836 */ /* 0x000fca0000000000 */
[----:B------:R-:W-:-:S04]  /*7ab0*/  ISETP.NE.AND P1, PT, R0, 0x12, PT ;  /* 0x000000120000780c */ /* 0x000fc80003f25270 */
[----:B------:R-:W-:Y:S02]  /*7ac0*/  SEL R3, RZ, 0x1, P1 ;  /* 0x00000001ff037807 */ /* 0x000fe40000800000 */
[----:B------:R-:W-:Y:S02]  /*7ad0*/  SEL R7, R0, RZ, P1 ;  /* 0x000000ff00077207 */ /* 0x000fe40000800000 */
[----:B------:R-:W-:-:S03]  /*7ae0*/  LOP3.LUT R6, R6, R3, RZ, 0x3c, !PT ;  /* 0x0000000306067212 */ /* 0x000fc600078e3cff */
[----:B0-----:R-:W-:Y:S01]  /*7af0*/  IMAD R9, R7, 0x8, R2 ;  /* 0x0000000807097824 */ /* 0x001fe200078e0202 */
[----:B------:R-:W-:Y:S01]  /*7b00*/  SHF.L.U32 R4, R6, 0x1f, RZ ;  /* 0x0000001f06047819 */ /* 0x000fe200000006ff */
[----:B-1----:R-:W-:Y:S06]  /*7b10*/  @!P0 BRA `(.L_x_186) ;  /* 0x0000000800f08947 */ /* 0x002fec0003800000 */
.L_x_213:
        /* <DEDUP_REMOVED lines=9> */
.L_x_214:
        /* <DEDUP_REMOVED lines=9> */
.L_x_215:
        /* <DEDUP_REMOVED lines=9> */
.L_x_216:
        /* <DEDUP_REMOVED lines=9> */
.L_x_217:
        /* <DEDUP_REMOVED lines=9> */
.L_x_218:
        /* <DEDUP_REMOVED lines=9> */
.L_x_219:
        /* <DEDUP_REMOVED lines=9> */
.L_x_220:
        /* <DEDUP_REMOVED lines=9> */
.L_x_221:
        /* <DEDUP_REMOVED lines=9> */
.L_x_222:
        /* <DEDUP_REMOVED lines=9> */
.L_x_223:
        /* <DEDUP_REMOVED lines=9> */
.L_x_224:
        /* <DEDUP_REMOVED lines=9> */
.L_x_225:
        /* <DEDUP_REMOVED lines=9> */
.L_x_226:
[----:B------:R-:W1:Y:S01]  /*8270*/  SYNCS.PHASECHK.TRANS64.TRYWAIT P0, [R8+URZ], R5 ;  /* 0x00000005080075a7 */ /* 0x000e62000800017f */
[----:B------:R-:W-:-:S05]  /*8280*/  VIADD R0, R7, 0x1 ;  /* 0x0000000107007836 */ /* 0x000fca0000000000 */
[----:B------:R-:W-:-:S04]  /*8290*/  ISETP.NE.AND P1, PT, R0, 0x12, PT ;  /* 0x000000120000780c */ /* 0x000fc80003f25270 */
[----:B------:R-:W-:Y:S02]  /*82a0*/  SEL R3, RZ, 0x1, P1 ;  /* 0x00000001ff037807 */ /* 0x000fe40000800000 */
[----:B------:R-:W-:Y:S02]  /*82b0*/  SEL R7, R0, RZ, P1 ;  /* 0x000000ff00077207 */ /* 0x000fe40000800000 */
[----:B0-----:R-:W-:-:S03]  /*82c0*/  LOP3.LUT R9, R6, R3, RZ, 0x3c, !PT ;  /* 0x0000000306097212 */ /* 0x001fc600078e3cff */
[----:B------:R-:W-:Y:S01]  /*82d0*/  IMAD R11, R7, 0x8, R2 ;  /* 0x00000008070b7824 */ /* 0x000fe200078e0202 */
[----:B------:R-:W-:Y:S01]  /*82e0*/  SHF.L.U32 R6, R9, 0x1f, RZ ;  /* 0x0000001f09067819 */ /* 0x000fe200000006ff */
[----:B-1----:R-:W-:Y:S06]  /*82f0*/  @!P0 BRA `(.L_x_200) ;  /* 0x0000000800108947 */ /* 0x002fec0003800000 */
.L_x_227:
[----:B------:R-:W1:Y:S01]  /*8300*/  SYNCS.PHASECHK.TRANS64.TRYWAIT P0, [R11+URZ], R6 ;  /* 0x000000060b0075a7 */ /* 0x000e62000800017f */
[----:B------:R-:W-:-:S05]  /*8310*/  VIADD R0, R7, 0x1 ;  /* 0x0000000107007836 */ /* 0x000fca0000000000 */
[----:B------:R-:W-:-:S04]  /*8320*/  ISETP.NE.AND P1, PT, R0, 0x12, PT ;  /* 0x000000120000780c */ /* 0x000fc80003f25270 */
[----:B------:R-:W-:Y:S02]  /*8330*/  SEL R4, RZ, 0x1, P1 ;  /* 0x00000001ff047807 */ /* 0x000fe40000800000 */
[----:B------:R-:W-:Y:S02]  /*8340*/  SEL R3, R0, RZ, P1 ;  /* 0x000000ff00037207 */ /* 0x000fe40000800000 */
[----:B------:R-:W-:Y:S01]  /*8350*/  LOP3.LUT R0, R9, R4, RZ, 0x3c, !PT ;  /* 0x0000000409007212 */ /* 0x000fe200078e3cff */
[----:B-1----:R-:W-:Y:S06]  /*8360*/  @!P0 BRA `(.L_x_201) ;  /* 0x0000000800088947 */ /* 0x002fec0003800000 */
.L_x_228:
[----:B------:R-:W-:Y:S01]  /*8370*/  IMAD R3, R3, 0x8, R2 ;  /* 0x0000000803037824 */ /* 0x000fe200078e0202 */
[----:B------:R-:W-:-:S07]  /*8380*/  SHF.L.U32 R0, R0, 0x1f, RZ ;  /* 0x0000001f00007819 */ /* 0x000fce00000006ff */
.L_x_202:
[----:B--2---:R2:W3:Y:S02]  /*8390*/  SYNCS.PHASECHK.TRANS64.TRYWAIT P0, [R3+URZ], R0 ;  /* 0x00000000030075a7 */ /* 0x0044e4000800017f */
[----:B---3--:R-:W-:Y:S05]  /*83a0*/  @!P0 NANOSLEEP.SYNCS 0x989680 ;  /* 0x009896800000895d */ /* 0x008fea0003900000 */
[----:B------:R-:W3:Y:S02]  /*83b0*/  @!P0 SYNCS.PHASECHK.TRANS64 P0, [R3+URZ], R0 ;  /* 0x00000000030085a7 */ /* 0x000ee4000800007f */
[----:B---3--:R-:W-:Y:S05]  /*83c0*/  @!P0 BRA `(.L_x_202) ;  /* 0xfffffffc00f08947 */ /* 0x008fea000383ffff */
.L_x_183:
[----:B------:R-:W-:Y:S05]  /*83d0*/  BSYNC B0 ;  /* 0x0000000000007941 */ /* 0x000fea0003800000 */
.L_x_182:
[----:B------:R-:W-:Y:S05]  /*83e0*/  EXIT ;  /* 0x000000000000794d */ /* 0x000fea0003800000 */
.L_x_20:
[----:B-1----:R1:W2:Y:S02]  /*83f0*/  SYNCS.PHASECHK.TRANS64.TRYWAIT P0, [R97+URZ], R0 ;  /* 0x00000000610075a7 */ /* 0x0022a4000800017f */
[----:B--2---:R-:W-:Y:S05]  /*8400*/  @!P0 NANOSLEEP.SYNCS 0x989680 ;  /* 0x009896800000895d */ /* 0x004fea0003900000 */
[----:B------:R-:W2:Y:S02]  /*8410*/  @!P0 SYNCS.PHASECHK.TRANS64 P0, [R97+URZ], R0 ;  /* 0x00000000610085a7 */ /* 0x000ea4000800007f */
[----:B--2---:R-:W-:Y:S05]  /*8420*/  @!P0 BRA `(.L_x_20) ;  /* 0xfffffffc00f08947 */ /* 0x004fea000383ffff */
[----:B------:R-:W-:Y:S05]  /*8430*/  BRA `(.L_x_203) ;  /* 0xffffff94004c7947 */ /* 0x000fea000383ffff */
.L_x_25:
[----:B--2---:R2:W3:Y:S02]  /*8440*/  SYNCS.PHASECHK.TRANS64.TRYWAIT P1, [R3+URZ], R0 ;  /* 0x00000000030075a7 */ /* 0x0044e4000802017f */
[----:B---3--:R-:W-:Y:S05]  /*8450*/  @!P1 NANOSLEEP.SYNCS 0x989680 ;  /* 0x009896800000995d */ /* 0x008fea0003900000 */
[----:B------:R-:W3:Y:S02]  /*8460*/  @!P1 SYNCS.PHASECHK.TRANS64 P1, [R3+URZ], R0 ;  /* 0x00000000030095a7 */ /* 0x000ee4000802007f */
[----:B---3--:R-:W-:Y:S05]  /*8470*/  @!P1 BRA `(.L_x_25) ;  /* 0xfffffffc00f09947 */ /* 0x008fea000383ffff */
[----:B------:R-:W-:Y:S05]  /*8480*/  BRA `(.L_x_24) ;  /* 0xffffff9400b07947 */ /* 0x000fea000383ffff */
.L_x_30:
[----:B--2---:R-:W-:-:S04]  /*8490*/  IMAD.U32 R5, RZ, RZ, UR4 ;  /* 0x00000004ff057e24 */ /* 0x004fc8000f8e00ff */
[----:B------:R2:W3:Y:S03]  /*84a0*/  SYNCS.PHASECHK.TRANS64.TRYWAIT P1, [R5+URZ], R4 ;  /* 0x00000004050075a7 */ /* 0x0004e6000802017f */
[----:B---3--:R-:W-:Y:S05]  /*84b0*/  @!P1 NANOSLEEP.SYNCS 0x989680 ;  /* 0x009896800000995d */ /* 0x008fea0003900000 */
[----:B------:R-:W3:Y:S02]  /*84c0*/  @!P1 SYNCS.PHASECHK.TRANS64 P1, [R5+URZ], R4 ;  /* 0x00000004050095a7 */ /* 0x000ee4000802007f */
[----:B---3--:R-:W-:Y:S05]  /*84d0*/  @!P1 BRA `(.L_x_30) ;  /* 0xfffffffc00ec9947 */ /* 0x008fea000383ffff */
[----:B------:R-:W-:Y:S05]  /*84e0*/  BRA `(.L_x_29) ;  /* 0xffffff9800287947 */ /* 0x000fea000383ffff */
.L_x_36:
[----:B-1----:R1:W2:Y:S02]  /*84f0*/  SYNCS.PHASECHK.TRANS64.TRYWAIT P0, [R97+URZ+0x10], R0 ;  /* 0x00001000610075a7 */ /* 0x0022a4000800017f */
[----:B--2---:R-:W-:Y:S05]  /*8500*/  @!P0 NANOSLEEP.SYNCS 0x989680 ;  /* 0x009896800000895d */ /* 0x004fea0003900000 */
[----:B------:R-:W2:Y:S02]  /*8510*/  @!P0 SYNCS.PHASECHK.TRANS64 P0, [R97+URZ+0x10], R0 ;  /* 0x00001000610085a7 */ /* 0x000ea4000800007f */
[----:B--2---:R-:W-:Y:S05]  /*8520*/  @!P0 BRA `(.L_x_36) ;  /* 0xfffffffc00f08947 */ /* 0x004fea000383ffff */
[----:B------:R-:W-:Y:S05]  /*8530*/  BRA `(.L_x_204) ;  /* 0xffffff9c00347947 */ /* 0x000fea000383ffff */
.L_x_169:
[----:B------:R-:W-:Y:S01]  /*8540*/  BSSY B1, `(.L_x_205) ;  /* 0x0000006000017945 */ /* 0x000fe20003800000 */
[----:B------:R-:W-:-:S07]  /*8550*/  IMAD.MOV.U32 R15, RZ, RZ, -0x1 ;  /* 0xffffffffff0f7424 */ /* 0x000fce00078e00ff */
[----:B-----5:R-:W-:Y:S05]  /*8560*/  WARPSYNC.COLLECTIVE R15, `(.L_x_206) ;  /* 0x000000000f0c7348 */ /* 0x020fea0003c00000 */
[----:B------:R-:W-:Y:S02]  /*8570*/  ELECT P6, UR62, PT ;  /* 0x00000000003e782f */ /* 0x000fe400038c0000 */
[----:B------:R-:W-:Y:S01]  /*8580*/  MOV R14, UR62 ;  /* 0x0000003e000e7c02 */ /* 0x000fe20008000f00 */
[----:B-----5:R-:W-:Y:S10]  /*8590*/  ENDCOLLECTIVE ;  /* 0x000000000000791b */ /* 0x020ff40003800000 */
.L_x_206:
[----:B------:R-:W-:Y:S05]  /*85a0*/  BSYNC B1 ;  /* 0x0000000000017941 */ /* 0x000fea0003800000 */
.L_x_205:
[----:B------:R-:W-:Y:S05]  /*85b0*/  BRA `(.L_x_207) ;  /* 0xffffffe400f47947 */ /* 0x000fea000383ffff */
.L_x_172:
[----:B0-----:R0:W1:Y:S02]  /*85c0*/  SYNCS.PHASECHK.TRANS64.TRYWAIT P1, [R10+URZ+0x90], R5 ;  /* 0x000090050a0075a7 */ /* 0x001064000802017f */
[----:B-1----:R-:W-:Y:S05]  /*85d0*/  @!P1 NANOSLEEP.SYNCS 0x989680 ;  /* 0x009896800000995d */ /* 0x002fea0003900000 */
[----:B------:R-:W1:Y:S02]  /*85e0*/  @!P1 SYNCS.PHASECHK.TRANS64 P1, [R10+URZ+0x90], R5 ;  /* 0x000090050a0095a7 */ /* 0x000e64000802007f */
[----:B-1----:R-:W-:Y:S05]  /*85f0*/  @!P1 BRA `(.L_x_172) ;  /* 0xfffffffc00f09947 */ /* 0x002fea000383ffff */
[----:B------:R-:W-:Y:S05]  /*8600*/  BRA `(.L_x_208) ;  /* 0xffffffe8002c7947 */ /* 0x000fea000383ffff */
.L_x_181:
[----:B------:R-:W-:Y:S01]  /*8610*/  BSSY B0, `(.L_x_209) ;  /* 0x0000006000007945 */ /* 0x000fe20003800000 */
[----:B------:R-:W-:-:S07]  /*8620*/  IMAD.MOV.U32 R15, RZ, RZ, -0x1 ;  /* 0xffffffffff0f7424 */ /* 0x000fce00078e00ff */
[----:B-----5:R-:W-:Y:S05]  /*8630*/  WARPSYNC.COLLECTIVE R15, `(.L_x_210) ;  /* 0x000000000f0c7348 */ /* 0x020fea0003c00000 */
[----:B------:R-:W-:Y:S02]  /*8640*/  ELECT P6, UR62, PT ;  /* 0x00000000003e782f */ /* 0x000fe400038c0000 */
[----:B------:R-:W-:Y:S01]  /*8650*/  MOV R14, UR62 ;  /* 0x0000003e000e7c02 */ /* 0x000fe20008000f00 */
[----:B-----5:R-:W-:Y:S10]  /*8660*/  ENDCOLLECTIVE ;  /* 0x000000000000791b */ /* 0x020ff40003800000 */
.L_x_210:
[----:B------:R-:W-:Y:S05]  /*8670*/  BSYNC B0 ;  /* 0x0000000000007941 */ /* 0x000fea0003800000 */
.L_x_209:
[----:B------:R-:W-:Y:S05]  /*8680*/  BRA `(.L_x_211) ;  /* 0xfffffff000ac7947 */ /* 0x000fea000383ffff */
.L_x_185:
[----:B0-----:R0:W1:Y:S02]  /*8690*/  SYNCS.PHASECHK.TRANS64.TRYWAIT P0, [R9+URZ], R4 ;  /* 0x00000004090075a7 */ /* 0x001064000800017f */
[----:B-1----:R-:W-:Y:S05]  /*86a0*/  @!P0 NANOSLEEP.SYNCS 0x989680 ;  /* 0x009896800000895d */ /* 0x002fea0003900000 */
[----:B------:R-:W1:Y:S02]  /*86b0*/  @!P0 SYNCS.PHASECHK.TRANS64 P0, [R9+URZ], R4 ;  /* 0x00000004090085a7 */ /* 0x000e64000800007f */
[----:B-1----:R-:W-:Y:S05]  /*86c0*/  @!P0 BRA `(.L_x_185) ;  /* 0xfffffffc00f08947 */ /* 0x002fea000383ffff */
[----:B------:R-:W-:Y:S05]  /*86d0*/  BRA `(.L_x_212) ;  /* 0xfffffff000ec7947 */ /* 0x000fea000383ffff */
.L_x_186:
[----:B0-----:R0:W1:Y:S02]  /*86e0*/  SYNCS.PHASECHK.TRANS64.TRYWAIT P0, [R8+URZ], R5 ;  /* 0x00000005080075a7 */ /* 0x001064000800017f */
[----:B-1----:R-:W-:Y:S05]  /*86f0*/  @!P0 NANOSLEEP.SYNCS 0x989680 ;  /* 0x009896800000895d */ /* 0x002fea0003900000 */
[----:B------:R-:W1:Y:S02]  /*8700*/  @!P0 SYNCS.PHASECHK.TRANS64 P0, [R8+URZ], R5 ;  /* 0x00000005080085a7 */ /* 0x000e64000800007f */
[----:B-1----:R-:W-:Y:S05]  /*8710*/  @!P0 BRA `(.L_x_186) ;  /* 0xfffffffc00f08947 */ /* 0x002fea000383ffff */
[----:B------:R-:W-:Y:S05]  /*8720*/  BRA `(.L_x_213) ;  /* 0xfffffff000fc7947 */ /* 0x000fea000383ffff */
.L_x_187:
[----:B0-----:R0:W1:Y:S02]  /*8730*/  SYNCS.PHASECHK.TRANS64.TRYWAIT P0, [R9+URZ], R4 ;  /* 0x00000004090075a7 */ /* 0x001064000800017f */
[----:B-1----:R-:W-:Y:S05]  /*8740*/  @!P0 NANOSLEEP.SYNCS 0x989680 ;  /* 0x009896800000895d */ /* 0x002fea0003900000 */
[----:B------:R-:W1:Y:S02]  /*8750*/  @!P0 SYNCS.PHASECHK.TRANS64 P0, [R9+URZ], R4 ;  /* 0x00000004090085a7 */ /* 0x000e64000800007f */
[----:B-1----:R-:W-:Y:S05]  /*8760*/  @!P0 BRA `(.L_x_187) ;  /* 0xfffffffc00f08947 */ /* 0x002fea000383ffff */
[----:B------:R-:W-:Y:S05]  /*8770*/  BRA `(.L_x_214) ;  /* 0xfffffff4000c7947 */ /* 0x000fea000383ffff */
.L_x_188:
[----:B0-----:R0:W1:Y:S02]  /*8780*/  SYNCS.PHASECHK.TRANS64.TRYWAIT P0, [R8+URZ], R5 ;  /* 0x00000005080075a7 */ /* 0x001064000800017f */
[----:B-1----:R-:W-:Y:S05]  /*8790*/  @!P0 NANOSLEEP.SYNCS 0x989680 ;  /* 0x009896800000895d */ /* 0x002fea0003900000 */
[----:B------:R-:W1:Y:S02]  /*87a0*/  @!P0 SYNCS.PHASECHK.TRANS64 P0, [R8+URZ], R5 ;  /* 0x00000005080085a7 */ /* 0x000e64000800007f */
[----:B-1----:R-:W-:Y:S05]  /*87b0*/  @!P0 BRA `(.L_x_188) ;  /* 0xfffffffc00f08947 */ /* 0x002fea000383ffff */
[----:B------:R-:W-:Y:S05]  /*87c0*/  BRA `(.L_x_215) ;  /* 0xfffffff4001c7947 */ /* 0x000fea000383ffff */
.L_x_189:
[----:B0-----:R0:W1:Y:S02]  /*87d0*/  SYNCS.PHASECHK.TRANS64.TRYWAIT P0, [R9+URZ], R4 ;  /* 0x00000004090075a7 */ /* 0x001064000800017f */
[----:B-1----:R-:W-:Y:S05]  /*87e0*/  @!P0 NANOSLEEP.SYNCS 0x989680 ;  /* 0x009896800000895d */ /* 0x002fea0003900000 */
[----:B------:R-:W1:Y:S02]  /*87f0*/  @!P0 SYNCS.PHASECHK.TRANS64 P0, [R9+URZ], R4 ;  /* 0x00000004090085a7 */ /* 0x000e64000800007f */
[----:B-1----:R-:W-:Y:S05]  /*8800*/  @!P0 BRA `(.L_x_189) ;  /* 0xfffffffc00f08947 */ /* 0x002fea000383ffff */
[----:B------:R-:W-:Y:S05]  /*8810*/  BRA `(.L_x_216) ;  /* 0xfffffff4002c7947 */ /* 0x000fea000383ffff */
.L_x_190:
[----:B0-----:R0:W1:Y:S02]  /*8820*/  SYNCS.PHASECHK.TRANS64.TRYWAIT P0, [R8+URZ], R5 ;  /* 0x00000005080075a7 */ /* 0x001064000800017f */
[----:B-1----:R-:W-:Y:S05]  /*8830*/  @!P0 NANOSLEEP.SYNCS 0x989680 ;  /* 0x009896800000895d */ /* 0x002fea0003900000 */
[----:B------:R-:W1:Y:S02]  /*8840*/  @!P0 SYNCS.PHASECHK.TRANS64 P0, [R8+URZ], R5 ;  /* 0x00000005080085a7 */ /* 0x000e64000800007f */
[----:B-1----:R-:W-:Y:S05]  /*8850*/  @!P0 BRA `(.L_x_190) ;  /* 0xfffffffc00f08947 */ /* 0x002fea000383ffff */
[----:B------:R-:W-:Y:S05]  /*8860*/  BRA `(.L_x_217) ;  /* 0xfffffff4003c7947 */ /* 0x000fea000383ffff */
.L_x_191:
[----:B0-----:R0:W1:Y:S02]  /*8870*/  SYNCS.PHASECHK.TRANS64.TRYWAIT P0, [R9+URZ], R4 ;  /* 0x00000004090075a7 */ /* 0x001064000800017f */
[----:B-1----:R-:W-:Y:S05]  /*8880*/  @!P0 NANOSLEEP.SYNCS 0x989680 ;  /* 0x009896800000895d */ /* 0x002fea0003900000 */
[----:B------:R-:W1:Y:S02]  /*8890*/  @!P0 SYNCS.PHASECHK.TRANS64 P0, [R9+URZ], R4 ;  /* 0x00000004090085a7 */ /* 0x000e64000800007f */
[----:B-1----:R-:W-:Y:S05]  /*88a0*/  @!P0 BRA `(.L_x_191) ;  /* 0xfffffffc00f08947 */ /* 0x002fea000383ffff */
[----:B------:R-:W-:Y:S05]  /*88b0*/  BRA `(.L_x_218) ;  /* 0xfffffff4004c7947 */ /* 0x000fea000383ffff */
.L_x_192:
[----:B0-----:R0:W1:Y:S02]  /*88c0*/  SYNCS.PHASECHK.TRANS64.TRYWAIT P0, [R8+URZ], R5 ;  /* 0x00000005080075a7 */ /* 0x001064000800017f */
[----:B-1----:R-:W-:Y:S05]  /*88d0*/  @!P0 NANOSLEEP.SYNCS 0x989680 ;  /* 0x009896800000895d */ /* 0x002fea0003900000 */
[----:B------:R-:W1:Y:S02]  /*88e0*/  @!P0 SYNCS.PHASECHK.TRANS64 P0, [R8+URZ], R5 ;  /* 0x00000005080085a7 */ /* 0x000e64000800007f */
[----:B-1----:R-:W-:Y:S05]  /*88f0*/  @!P0 BRA `(.L_x_192) ;  /* 0xfffffffc00f08947 */ /* 0x002fea000383ffff */
[----:B------:R-:W-:Y:S05]  /*8900*/  BRA `(.L_x_219) ;  /* 0xfffffff4005c7947 */ /* 0x000fea000383ffff */
.L_x_193:
[----:B0-----:R0:W1:Y:S02]  /*8910*/  SYNCS.PHASECHK.TRANS64.TRYWAIT P0, [R9+URZ], R4 ;  /* 0x00000004090075a7 */ /* 0x001064000800017f */
[----:B-1----:R-:W-:Y:S05]  /*8920*/  @!P0 NANOSLEEP.SYNCS 0x989680 ;  /* 0x009896800000895d */ /* 0x002fea0003900000 */
[----:B------:R-:W1:Y:S02]  /*8930*/  @!P0 SYNCS.PHASECHK.TRANS64 P0, [R9+URZ], R4 ;  /* 0x00000004090085a7 */ /* 0x000e64000800007f */
[----:B-1----:R-:W-:Y:S05]  /*8940*/  @!P0 BRA `(.L_x_193) ;  /* 0xfffffffc00f08947 */ /* 0x002fea000383ffff */
[----:B------:R-:W-:Y:S05]  /*8950*/  BRA `(.L_x_220) ;  /* 0xfffffff4006c7947 */ /* 0x000fea000383ffff */
.L_x_194:
[----:B0-----:R0:W1:Y:S02]  /*8960*/  SYNCS.PHASECHK.TRANS64.TRYWAIT P0, [R8+URZ], R5 ;  /* 0x00000005080075a7 */ /* 0x001064000800017f */
[----:B-1----:R-:W-:Y:S05]  /*8970*/  @!P0 NANOSLEEP.SYNCS 0x989680 ;  /* 0x009896800000895d */ /* 0x002fea0003900000 */
[----:B------:R-:W1:Y:S02]  /*8980*/  @!P0 SYNCS.PHASECHK.TRANS64 P0, [R8+URZ], R5 ;  /* 0x00000005080085a7 */ /* 0x000e64000800007f */
[----:B-1----:R-:W-:Y:S05]  /*8990*/  @!P0 BRA `(.L_x_194) ;  /* 0xfffffffc00f08947 */ /* 0x002fea000383ffff */
[----:B------:R-:W-:Y:S05]  /*89a0*/  BRA `(.L_x_221) ;  /* 0xfffffff4007c7947 */ /* 0x000fea000383ffff */
.L_x_195:
[----:B0-----:R0:W1:Y:S02]  /*89b0*/  SYNCS.PHASECHK.TRANS64.TRYWAIT P0, [R9+URZ], R4 ;  /* 0x00000004090075a7 */ /* 0x001064000800017f */
[----:B-1----:R-:W-:Y:S05]  /*89c0*/  @!P0 NANOSLEEP.SYNCS 0x989680 ;  /* 0x009896800000895d */ /* 0x002fea0003900000 */
[----:B------:R-:W1:Y:S02]  /*89d0*/  @!P0 SYNCS.PHASECHK.TRANS64 P0, [R9+URZ], R4 ;  /* 0x00000004090085a7 */ /* 0x000e64000800007f */
[----:B-1----:R-:W-:Y:S05]  /*89e0*/  @!P0 BRA `(.L_x_195) ;  /* 0xfffffffc00f08947 */ /* 0x002fea000383ffff */
[----:B------:R-:W-:Y:S05]  /*89f0*/  BRA `(.L_x_222) ;  /* 0xfffffff4008c7947 */ /* 0x000fea000383ffff */
.L_x_196:
[----:B0-----:R0:W1:Y:S02]  /*8a00*/  SYNCS.PHASECHK.TRANS64.TRYWAIT P0, [R8+URZ], R5 ;  /* 0x00000005080075a7 */ /* 0x001064000800017f */
[----:B-1----:R-:W-:Y:S05]  /*8a10*/  @!P0 NANOSLEEP.SYNCS 0x989680 ;  /* 0x009896800000895d */ /* 0x002fea0003900000 */
[----:B------:R-:W1:Y:S02]  /*8a20*/  @!P0 SYNCS.PHASECHK.TRANS64 P0, [R8+URZ], R5 ;  /* 0x00000005080085a7 */ /* 0x000e64000800007f */
[----:B-1----:R-:W-:Y:S05]  /*8a30*/  @!P0 BRA `(.L_x_196) ;  /* 0xfffffffc00f08947 */ /* 0x002fea000383ffff */
[----:B------:R-:W-:Y:S05]  /*8a40*/  BRA `(.L_x_223) ;  /* 0xfffffff4009c7947 */ /* 0x000fea000383ffff */
.L_x_197:
[----:B0-----:R0:W1:Y:S02]  /*8a50*/  SYNCS.PHASECHK.TRANS64.TRYWAIT P0, [R9+URZ], R4 ;  /* 0x00000004090075a7 */ /* 0x001064000800017f */
[----:B-1----:R-:W-:Y:S05]  /*8a60*/  @!P0 NANOSLEEP.SYNCS 0x989680 ;  /* 0x009896800000895d */ /* 0x002fea0003900000 */
[----:B------:R-:W1:Y:S02]  /*8a70*/  @!P0 SYNCS.PHASECHK.TRANS64 P0, [R9+URZ], R4 ;  /* 0x00000004090085a7 */ /* 0x000e64000800007f */
[----:B-1----:R-:W-:Y:S05]  /*8a80*/  @!P0 BRA `(.L_x_197) ;  /* 0xfffffffc00f08947 */ /* 0x002fea000383ffff */
[----:B------:R-:W-:Y:S05]  /*8a90*/  BRA `(.L_x_224) ;  /* 0xfffffff400ac7947 */ /* 0x000fea000383ffff */
.L_x_198:
[----:B0-----:R0:W1:Y:S02]  /*8aa0*/  SYNCS.PHASECHK.TRANS64.TRYWAIT P0, [R8+URZ], R5 ;  /* 0x00000005080075a7 */ /* 0x001064000800017f */
[----:B-1----:R-:W-:Y:S05]  /*8ab0*/  @!P0 NANOSLEEP.SYNCS 0x989680 ;  /* 0x009896800000895d */ /* 0x002fea0003900000 */
[----:B------:R-:W1:Y:S02]  /*8ac0*/  @!P0 SYNCS.PHASECHK.TRANS64 P0, [R8+URZ], R5 ;  /* 0x00000005080085a7 */ /* 0x000e64000800007f */
[----:B-1----:R-:W-:Y:S05]  /*8ad0*/  @!P0 BRA `(.L_x_198) ;  /* 0xfffffffc00f08947 */ /* 0x002fea000383ffff */
[----:B------:R-:W-:Y:S05]  /*8ae0*/  BRA `(.L_x_225) ;  /* 0xfffffff400bc7947 */ /* 0x000fea000383ffff */
.L_x_199:
[----:B0-----:R0:W1:Y:S02]  /*8af0*/  SYNCS.PHASECHK.TRANS64.TRYWAIT P0, [R9+URZ], R4 ;  /* 0x00000004090075a7 */ /* 0x001064000800017f */
[----:B-1----:R-:W-:Y:S05]  /*8b00*/  @!P0 NANOSLEEP.SYNCS 0x989680 ;  /* 0x009896800000895d */ /* 0x002fea0003900000 */
[----:B------:R-:W1:Y:S02]  /*8b10*/  @!P0 SYNCS.PHASECHK.TRANS64 P0, [R9+URZ], R4 ;  /* 0x00000004090085a7 */ /* 0x000e64000800007f */
[----:B-1----:R-:W-:Y:S05]  /*8b20*/  @!P0 BRA `(.L_x_199) ;  /* 0xfffffffc00f08947 */ /* 0x002fea000383ffff */
[----:B------:R-:W-:Y:S05]  /*8b30*/  BRA `(.L_x_226) ;  /* 0xfffffff400cc7947 */ /* 0x000fea000383ffff */
.L_x_200:
[----:B0-----:R0:W1:Y:S02]  /*8b40*/  SYNCS.PHASECHK.TRANS64.TRYWAIT P0, [R8+URZ], R5 ;  /* 0x00000005080075a7 */ /* 0x001064000800017f */
[----:B-1----:R-:W-:Y:S05]  /*8b50*/  @!P0 NANOSLEEP.SYNCS 0x989680 ;  /* 0x009896800000895d */ /* 0x002fea0003900000 */
[----:B------:R-:W1:Y:S02]  /*8b60*/  @!P0 SYNCS.PHASECHK.TRANS64 P0, [R8+URZ], R5 ;  /* 0x00000005080085a7 */ /* 0x000e64000800007f */
[----:B-1----:R-:W-:Y:S05]  /*8b70*/  @!P0 BRA `(.L_x_200) ;  /* 0xfffffffc00f08947 */ /* 0x002fea000383ffff */
[----:B------:R-:W-:Y:S05]  /*8b80*/  BRA `(.L_x_227) ;  /* 0xfffffff400dc7947 */ /* 0x000fea000383ffff */
.L_x_201:
[----:B-1----:R1:W2:Y:S02]  /*8b90*/  SYNCS.PHASECHK.TRANS64.TRYWAIT P0, [R11+URZ], R6 ;  /* 0x000000060b0075a7 */ /* 0x0022a4000800017f */
[----:B--2---:R-:W-:Y:S05]  /*8ba0*/  @!P0 NANOSLEEP.SYNCS 0x989680 ;  /* 0x009896800000895d */ /* 0x004fea0003900000 */
[----:B------:R-:W2:Y:S02]  /*8bb0*/  @!P0 SYNCS.PHASECHK.TRANS64 P0, [R11+URZ], R6 ;  /* 0x000000060b0085a7 */ /* 0x000ea4000800007f */
[----:B--2---:R-:W-:Y:S05]  /*8bc0*/  @!P0 BRA `(.L_x_201) ;  /* 0xfffffffc00f08947 */ /* 0x004fea000383ffff */
[----:B------:R-:W-:Y:S05]  /*8bd0*/  BRA `(.L_x_228) ;  /* 0xfffffff400e47947 */ /* 0x000fea000383ffff */
.L_x_229:
[----:B------:R-:W-:-:S00]  /*8be0*/  BRA `(.L_x_229) ;  /* 0xfffffffc00fc7947 */ /* 0x000fc0000383ffff */
[----:B------:R-:W-:-:S00]  /*8bf0*/  NOP ;  /* 0x0000000000007918 */ /* 0x000fc00000000000 */
        /* <DEDUP_REMOVED lines=8> */
.L_x_230:


//--------------------- .nv.global.init           --------------------------
	.section	.nv.global.init,"aw",@progbits
.nv.global.init:
	.type		$str$22,@object
	.size		$str$22,($str$23 - $str$22)
$str$22:
        /*0000*/ 	.byte	0x6b, 0x5f, 0x74, 0x69, 0x6c, 0x65, 0x5f, 0x63, 0x6f, 0x75, 0x6e, 0x74, 0x20, 0x3e, 0x3d, 0x20
        /*0010*/ 	.byte	0x31, 0x00
	.type		$str$23,@object
	.size		$str$23,(__unnamed_1 - $str$23)
$str$23:
        /*0012*/ 	.byte	0x2f, 0x74, 0x6d, 0x70, 0x2f, 0x63, 0x75, 0x74, 0x6c, 0x61, 0x73, 0x73, 0x5f, 0x73, 0x77, 0x65
        /*0022*/ 	.byte	0x65, 0x70, 0x5f, 0x73, 0x72, 0x63, 0x2f, 0x69, 0x6e, 0x63, 0x6c, 0x75, 0x64, 0x65, 0x2f, 0x63
        /*0032*/ 	.byte	0x75, 0x74, 0x6c, 0x61, 0x73, 0x73, 0x2f, 0x67, 0x65, 0x6d, 0x6d, 0x2f, 0x63, 0x6f, 0x6c, 0x6c
        /*0042*/ 	.byte	0x65, 0x63, 0x74, 0x69, 0x76, 0x65, 0x2f, 0x73, 0x6d, 0x39, 0x30, 0x5f, 0x6d, 0x6d, 0x61, 0x5f
        /*0052*/ 	.byte	0x74, 0x6d, 0x61, 0x5f, 0x67, 0x6d, 0x6d, 0x61, 0x5f, 0x73, 0x73, 0x5f, 0x77, 0x61, 0x72, 0x70
        /*0062*/ 	.byte	0x73, 0x70, 0x65, 0x63, 0x69, 0x61, 0x6c, 0x69, 0x7a, 0x65, 0x64, 0x2e, 0x68, 0x70, 0x70, 0x00
	.type		__unnamed_1,@object
	.size		__unnamed_1,(.L_0 - __unnamed_1)
__unnamed_1:
        /*0072*/ 	.byte	0x76, 0x6f, 0x69, 0x64, 0x20, 0x63, 0x75, 0x74, 0x6c, 0x61, 0x73, 0x73, 0x3a, 0x3a, 0x67, 0x65
        /* <DEDUP_REMOVED lines=181> */
        /*0bd2*/ 	.byte	0x74, 0x69, 0x74, 0x79, 0x5d, 0x00
.L_0:


//--------------------- .nv.shared._ZN7cutlass13device_kernelINS_4gemm6kernel13GemmUniversalIN4cute5tupleIJiiiiEEENS1_10collective13CollectiveMmaINS1_34MainloopSm90TmaGmmaWarpSpecializedILi18ENS5_IJNS4_1CILi4EEENSA_ILi2EEENSA_ILi1EEEEEENS1_32KernelTmaWarpSpecializedPingpongEEENS5_IJNSA_ILi64EEENSA_ILi128EEENSA_ILi32EEEEEENS_10bfloat16_tENS5_IJlSD_lEEESL_SM_NS4_8TiledMMAINS4_8MMA_AtomIJNS4_4SM904GMMA28MMA_64x128x16_F32BF16BF16_SSILNSQ_5MajorE0ELSS_0ELNSQ_7ScaleInE1ELST_1EEEEEENS4_6LayoutINS5_IJSD_SD_SD_EEENS5_IJNSA_ILi0EEESY_SY_EEEEENS5_IJNS4_10UnderscoreES11_S11_EEEEENS4_23SM90_TMA_LOAD_MULTICASTENS4_14ComposedLayoutINS4_7SwizzleILi2ELi4ELi3EEENS4_18smem_ptr_flag_bitsILi16EEENSW_INS5_IJNSA_ILi8EEESJ_EEENS5_IJSJ_SD_EEEEEEEvNS4_8identityES14_S1E_vS1F_EENS_8epilogue10collective6detail29Sm90TmaWarpSpecializedAdapterINS1I_15DefaultEpilogueISL_SM_SM_NS1H_6thread17LinearCombinationISL_Li1EffLNS1M_9ScaleType4KindE0ELNS_15FloatRoundStyleE2ESL_EENS1_15EpilogueDefaultEEEEEvvEEEEvNT_6ParamsE --------------------------
	.section	.nv.shared._ZN7cutlass13device_kernelINS_4gemm6kernel13GemmUniversalIN4cute5tupleIJiiiiEEENS1_10collective13CollectiveMmaINS1_34MainloopSm90TmaGmmaWarpSpecializedILi18ENS5_IJNS4_1CILi4EEENSA_ILi2EEENSA_ILi1EEEEEENS1_32KernelTmaWarpSpecializedPingpongEEENS5_IJNSA_ILi64EEENSA_ILi128EEENSA_ILi32EEEEEENS_10bfloat16_tENS5_IJlSD_lEEESL_SM_NS4_8TiledMMAINS4_8MMA_AtomIJNS4_4SM904GMMA28MMA_64x128x16_F32BF16BF16_SSILNSQ_5MajorE0ELSS_0ELNSQ_7ScaleInE1ELST_1EEEEEENS4_6LayoutINS5_IJSD_SD_SD_EEENS5_IJNSA_ILi0EEESY_SY_EEEEENS5_IJNS4_10UnderscoreES11_S11_EEEEENS4_23SM90_TMA_LOAD_MULTICASTENS4_14ComposedLayoutINS4_7SwizzleILi2ELi4ELi3EEENS4_18smem_ptr_flag_bitsILi16EEENSW_INS5_IJNSA_ILi8EEESJ_EEENS5_IJSJ_SD_EEEEEEEvNS4_8identityES14_S1E_vS1F_EENS_8epilogue10collective6detail29Sm90TmaWarpSpecializedAdapterINS1I_15DefaultEpilogueISL_SM_SM_NS1H_6thread17LinearCombinationISL_Li1EffLNS1M_9ScaleType4KindE0ELNS_15FloatRoundStyleE2ESL_EENS1_15EpilogueDefaultEEEEEvvEEEEvNT_6ParamsE,"aw",@nobits
	.sectionflags	@""
	.align	16
	.zero		1024


//--------------------- .nv.shared.reserved.0     --------------------------
	.section	.nv.shared.reserved.0,"aw",@nobits
	.weak		__nv_reservedSMEM_offset_0_alias
	.size		__nv_reservedSMEM_offset_0_alias, 0, 0
	.other		__nv_reservedSMEM_offset_0_alias,@"STO_CUDA_RESERVED_SHARED STV_DEFAULT"
__nv_reservedSMEM_offset_0_alias:
	.zero		0


//--------------------- .nv.global                --------------------------
	.section	.nv.global,"aw",@nobits
.nv.global:
	.type		_ZN40_INTERNAL_61964366_4_k_cu_d19b7ce2_201044cute1_E,@object
	.size		_ZN40_INTERNAL_61964366_4_k_cu_d19b7ce2_201044cute1_E,(_ZN40_INTERNAL_61964366_4_k_cu_d19b7ce2_201044cuda3std3__45__cpo6cbeginE - _ZN40_INTERNAL_61964366_4_k_cu_d19b7ce2_201044cute1_E)
_ZN40_INTERNAL_61964366_4_k_cu_d19b7ce2_201044cute1_E:
	.zero		1
	.type		_ZN40_INTERNAL_61964366_4_k_cu_d19b7ce2_201044cuda3std3__45__cpo6cbeginE,@object
	.size		_ZN40_INTERNAL_61964366_4_k_cu_d19b7ce2_201044cuda3std3__45__cpo6cbeginE,(_ZN40_INTERNAL_61964366_4_k_cu_d19b7ce2_201044cuda3std3__48in_placeE - _ZN40_INTERNAL_61964366_4_k_cu_d19b7ce2_201044cuda3std3__45__cpo6cbeginE)
_ZN40_INTERNAL_61964366_4_k_cu_d19b7ce2_201044cuda3std3__45__cpo6cbeginE:
	.zero		1
	.type		_ZN40_INTERNAL_61964366_4_k_cu_d19b7ce2_201044cuda3std3__48in_placeE,@object
	.size		_ZN40_INTERNAL_61964366_4_k_cu_d19b7ce2_201044cuda3std3__48in_placeE,(_ZN40_INTERNAL_61964366_4_k_cu_d19b7ce2_201044cuda3std6ranges3__45__cpo9iter_moveE - _ZN40_INTERNAL_61964366_4_k_cu_d19b7ce2_201044cuda3std3__48in_placeE)
_ZN40_INTERNAL_61964366_4_k_cu_d19b7ce2_201044cuda3std3__48in_placeE:
	.zero		1
	.type		_ZN40_INTERNAL_61964366_4_k_cu_d19b7ce2_201044cuda3std6ranges3__45__cpo9iter_moveE,@object
	.size		_ZN40_INTERNAL_61964366_4_k_cu_d19b7ce2_201044cuda3std6ranges3__45__cpo9iter_moveE,(_ZN40_INTERNAL_61964366_4_k_cu_d19b7ce2_201044cuda3std3__45__cpo5beginE - _ZN40_INTERNAL_61964366_4_k_cu_d19b7ce2_201044cuda3std6ranges3__45__cpo9iter_moveE)
_ZN40_INTERNAL_61964366_4_k_cu_d19b7ce2_201044cuda3std6ranges3__45__cpo9iter_moveE:
	.zero		1
	.type		_ZN40_INTERNAL_61964366_4_k_cu_d19b7ce2_201044cuda3std3__45__cpo5beginE,@object
	.size		_ZN40_INTERNAL_61964366_4_k_cu_d19b7ce2_201044cuda3std3__45__cpo5beginE,(_ZN40_INTERNAL_61964366_4_k_cu_d19b7ce2_201044cuda3std3__442_GLOBAL__N__61964366_4_k_cu_d19b7ce2_201046ignoreE - _ZN40_INTERNAL_61964366_4_k_cu_d19b7ce2_201044cuda3std3__45__cpo5beginE)
_ZN40_INTERNAL_61964366_4_k_cu_d19b7ce2_201044cuda3std3__45__cpo5beginE:
	.zero		1
	.type		_ZN40_INTERNAL_61964366_4_k_cu_d19b7ce2_201044cuda3std3__442_GLOBAL__N__61964366_4_k_cu_d19b7ce2_201046ignoreE,@object
	.size		_ZN40_INTERNAL_61964366_4_k_cu_d19b7ce2_201044cuda3std3__442_GLOBAL__N__61964366_4_k_cu_d19b7ce2_201046ignoreE,(_ZN40_INTERNAL_61964366_4_k_cu_d19b7ce2_201044cute7productE - _ZN40_INTERNAL_61964366_4_k_cu_d19b7ce2_201044cuda3std3__442_GLOBAL__N__61964366_4_k_cu_d19b7ce2_201046ignoreE)
_ZN40_INTERNAL_61964366_4_k_cu_d19b7ce2_201044cuda3std3__442_GLOBAL__N__61964366_4_k_cu_d19b7ce2_201046ignoreE:
	.zero		1
	.type		_ZN40_INTERNAL_61964366_4_k_cu_d19b7ce2_201044cute7productE,@object
	.size		_ZN40_INTERNAL_61964366_4_k_cu_d19b7ce2_201044cute7productE,(_ZN40_INTERNAL_61964366_4_k_cu_d19b7ce2_201044cuda3std3__45__cpo3endE - _ZN40_INTERNAL_61964366_4_k_cu_d19b7ce2_201044cute7productE)
_ZN40_INTERNAL_61964366_4_k_cu_d19b7ce2_201044cute7productE:
	.zero		1
	.type		_ZN40_INTERNAL_61964366_4_k_cu_d19b7ce2_201044cuda3std3__45__cpo3endE,@object
	.size		_ZN40_INTERNAL_61964366_4_k_cu_d19b7ce2_201044cuda3std3__45__cpo3endE,(_ZN40_INTERNAL_61964366_4_k_cu_d19b7ce2_201044cuda3std3__419piecewise_constructE - _ZN40_INTERNAL_61964366_4_k_cu_d19b7ce2_201044cuda3std3__45__cpo3endE)
_ZN40_INTERNAL_61964366_4_k_cu_d19b7ce2_201044cuda3std3__45__cpo3endE:
	.zero		1
	.type		_ZN40_INTERNAL_61964366_4_k_cu_d19b7ce2_201044cuda3std3__419piecewise_constructE,@object
	.size		_ZN40_INTERNAL_61964366_4_k_cu_d19b7ce2_201044cuda3std3__419piecewise_constructE,(_ZN40_INTERNAL_61964366_4_k_cu_d19b7ce2_201044cuda3std3__45__cpo4cendE - _ZN40_INTERNAL_61964366_4_k_cu_d19b7ce2_201044cuda3std3__419piecewise_constructE)
_ZN40_INTERNAL_61964366_4_k_cu_d19b7ce2_201044cuda3std3__419piecewise_constructE:
	.zero		1
	.type		_ZN40_INTERNAL_61964366_4_k_cu_d19b7ce2_201044cuda3std3__45__cpo4cendE,@object
	.size		_ZN40_INTERNAL_61964366_4_k_cu_d19b7ce2_201044cuda3std3__45__cpo4cendE,(_ZN40_INTERNAL_61964366_4_k_cu_d19b7ce2_201044cuda3std6ranges3__45__cpo4swapE - _ZN40_INTERNAL_61964366_4_k_cu_d19b7ce2_201044cuda3std3__45__cpo4cendE)
_ZN40_INTERNAL_61964366_4_k_cu_d19b7ce2_201044cuda3std3__45__cpo4cendE:
	.zero		1
	.type		_ZN40_INTERNAL_61964366_4_k_cu_d19b7ce2_201044cuda3std6ranges3__45__cpo4swapE,@object
	.size		_ZN40_INTERNAL_61964366_4_k_cu_d19b7ce2_201044cuda3std6ranges3__45__cpo4swapE,(.L_8 - _ZN40_INTERNAL_61964366_4_k_cu_d19b7ce2_201044cuda3std6ranges3__45__cpo4swapE)
_ZN40_INTERNAL_61964366_4_k_cu_d19b7ce2_201044cuda3std6ranges3__45__cpo4swapE:
	.zero		1
.L_8:


//--------------------- .nv.constant0._ZN7cutlass13device_kernelINS_4gemm6kernel13GemmUniversalIN4cute5tupleIJiiiiEEENS1_10collective13CollectiveMmaINS1_34MainloopSm90TmaGmmaWarpSpecializedILi18ENS5_IJNS4_1CILi4EEENSA_ILi2EEENSA_ILi1EEEEEENS1_32KernelTmaWarpSpecializedPingpongEEENS5_IJNSA_ILi64EEENSA_ILi128EEENSA_ILi32EEEEEENS_10bfloat16_tENS5_IJlSD_lEEESL_SM_NS4_8TiledMMAINS4_8MMA_AtomIJNS4_4SM904GMMA28MMA_64x128x16_F32BF16BF16_SSILNSQ_5MajorE0ELSS_0ELNSQ_7ScaleInE1ELST_1EEEEEENS4_6LayoutINS5_IJSD_SD_SD_EEENS5_IJNSA_ILi0EEESY_SY_EEEEENS5_IJNS4_10UnderscoreES11_S11_EEEEENS4_23SM90_TMA_LOAD_MULTICASTENS4_14ComposedLayoutINS4_7SwizzleILi2ELi4ELi3EEENS4_18smem_ptr_flag_bitsILi16EEENSW_INS5_IJNSA_ILi8EEESJ_EEENS5_IJSJ_SD_EEEEEEEvNS4_8identityES14_S1E_vS1F_EENS_8epilogue10collective6detail29Sm90TmaWarpSpecializedAdapterINS1I_15DefaultEpilogueISL_SM_SM_NS1H_6thread17LinearCombinationISL_Li1EffLNS1M_9ScaleType4KindE0ELNS_15FloatRoundStyleE2ESL_EENS1_15EpilogueDefaultEEEEEvvEEEEvNT_6ParamsE --------------------------
	.section	.nv.constant0._ZN7cutlass13device_kernelINS_4gemm6kernel13GemmUniversalIN4cute5tupleIJiiiiEEENS1_10collective13CollectiveMmaINS1_34MainloopSm90TmaGmmaWarpSpecializedILi18ENS5_IJNS4_1CILi4EEENSA_ILi2EEENSA_ILi1EEEEEENS1_32KernelTmaWarpSpecializedPingpongEEENS5_IJNSA_ILi64EEENSA_ILi128EEENSA_ILi32EEEEEENS_10bfloat16_tENS5_IJlSD_lEEESL_SM_NS4_8TiledMMAINS4_8MMA_AtomIJNS4_4SM904GMMA28MMA_64x128x16_F32BF16BF16_SSILNSQ_5MajorE0ELSS_0ELNSQ_7ScaleInE1ELST_1EEEEEENS4_6LayoutINS5_IJSD_SD_SD_EEENS5_IJNSA_ILi0EEESY_SY_EEEEENS5_IJNS4_10UnderscoreES11_S11_EEEEENS4_23SM90_TMA_LOAD_MULTICASTENS4_14ComposedLayoutINS4_7SwizzleILi2ELi4ELi3EEENS4_18smem_ptr_flag_bitsILi16EEENSW_INS5_IJNSA_ILi8EEESJ_EEENS5_IJSJ_SD_EEEEEEEvNS4_8identityES14_S1E_vS1F_EENS_8epilogue10collective6detail29Sm90TmaWarpSpecializedAdapterINS1I_15DefaultEpilogueISL_SM_SM_NS1H_6thread17LinearCombinationISL_Li1EffLNS1M_9ScaleType4KindE0ELNS_15FloatRoundStyleE2ESL_EENS1_15EpilogueDefaultEEEEEvvEEEEvNT_6ParamsE,"a",@progbits
	.sectionflags	@""
	.align	4
.nv.constant0._ZN7cutlass13device_kernelINS_4gemm6kernel13GemmUniversalIN4cute5tupleIJiiiiEEENS1_10collective13CollectiveMmaINS1_34MainloopSm90TmaGmmaWarpSpecializedILi18ENS5_IJNS4_1CILi4EEENSA_ILi2EEENSA_ILi1EEEEEENS1_32KernelTmaWarpSpecializedPingpongEEENS5_IJNSA_ILi64EEENSA_ILi128EEENSA_ILi32EEEEEENS_10bfloat16_tENS5_IJlSD_lEEESL_SM_NS4_8TiledMMAINS4_8MMA_AtomIJNS4_4SM904GMMA28MMA_64x128x16_F32BF16BF16_SSILNSQ_5MajorE0ELSS_0ELNSQ_7ScaleInE1ELST_1EEEEEENS4_6LayoutINS5_IJSD_SD_SD_EEENS5_IJNSA_ILi0EEESY_SY_EEEEENS5_IJNS4_10UnderscoreES11_S11_EEEEENS4_23SM90_TMA_LOAD_MULTICASTENS4_14ComposedLayoutINS4_7SwizzleILi2ELi4ELi3EEENS4_18smem_ptr_flag_bitsILi16EEENSW_INS5_IJNSA_ILi8EEESJ_EEENS5_IJSJ_SD_EEEEEEEvNS4_8identityES14_S1E_vS1F_EENS_8epilogue10collective6detail29Sm90TmaWarpSpecializedAdapterINS1I_15DefaultEpilogueISL_SM_SM_NS1H_6thread17LinearCombinationISL_Li1EffLNS1M_9ScaleType4KindE0ELNS_15FloatRoundStyleE2ESL_EENS1_15EpilogueDefaultEEEEEvvEEEEvNT_6ParamsE:
	.zero		1664


//--------------------- SYMBOLS --------------------------

	.type		.nv.reservedSmem.offset0,@object
	.size		.nv.reservedSmem.offset0,0x4
	.type		__assertfail,@function
